	.target	sm_80

	.elftype	@"ET_EXEC"


//--------------------- .note.nv.tkinfo           --------------------------
	.section	.note.nv.tkinfo,"",@"SHT_NOTE"
	.sectionflags	@"SHF_NOTE_NV_TKINFO"
	.tkinfo
        /*0018*/ 	.word	0x00000002
        /*0030*/ 	.string	""
        /*0030*/ 	.string	"ptxas"
        /*0030*/ 	.string	"Cuda compilation tools, release 13.0, V13.0.88"
        /*0030*/ 	.string	"Build cuda_13.0.r13.0/compiler.36424714_0"
        /*0030*/ 	.string	"-v  -suppress-debug-info  -lineinfo  -arch sm_80 "



//--------------------- .note.nv.cuinfo           --------------------------
	.section	.note.nv.cuinfo,"",@"SHT_NOTE"
	.sectionflags	@"SHF_NOTE_NV_CUINFO"
        /*0018*/ 	.short	0x0002
        /*001a*/ 	.short	0x0050
        /*001c*/ 	.short	0x0082
	.zero		2


//--------------------- .nv.info                  --------------------------
	.section	.nv.info,"",@"SHT_CUDA_INFO"
	.align	4


	//----- nvinfo : EIATTR_REGCOUNT
	.align		4
        /*0000*/ 	.byte	0x04, 0x2f
        /*0002*/ 	.short	(.L_1 - .L_0)
	.align		4
.L_0:
        /*0004*/ 	.word	index@(matmul_kernel)
        /*0008*/ 	.word	0x000000ff


	//----- nvinfo : EIATTR_FRAME_SIZE
	.align		4
.L_1:
        /*000c*/ 	.byte	0x04, 0x11
        /*000e*/ 	.short	(.L_3 - .L_2)
	.align		4
.L_2:
        /*0010*/ 	.word	index@(matmul_kernel)
        /*0014*/ 	.word	0x00000008


	//----- nvinfo : EIATTR_MIN_STACK_SIZE
	.align		4
.L_3:
        /*0018*/ 	.byte	0x04, 0x12
        /*001a*/ 	.short	(.L_5 - .L_4)
	.align		4
.L_4:
        /*001c*/ 	.word	index@(matmul_kernel)
        /*0020*/ 	.word	0x00000008
.L_5:


//--------------------- .nv.info.matmul_kernel    --------------------------
	.section	.nv.info.matmul_kernel,"",@"SHT_CUDA_INFO"
	.sectionflags	@""
	.align	4


	//----- nvinfo : EIATTR_CUDA_API_VERSION
	.align		4
        /*0000*/ 	.byte	0x04, 0x37
        /*0002*/ 	.short	(.L_7 - .L_6)
.L_6:
        /*0004*/ 	.word	0x00000082


	//----- nvinfo : EIATTR_SW2861232_WAR
	.align		4
.L_7:
        /*0008*/ 	.byte	0x01, 0x35
	.zero		2


	//----- nvinfo : EIATTR_PARAM_CBANK
	.align		4
        /*000c*/ 	.byte	0x04, 0x0a
        /*000e*/ 	.short	(.L_9 - .L_8)
	.align		4
.L_8:
        /*0010*/ 	.word	index@(.nv.constant0.matmul_kernel)
        /*0014*/ 	.short	0x0160
        /*0016*/ 	.short	0x0050


	//----- nvinfo : EIATTR_CBANK_PARAM_SIZE
	.align		4
.L_9:
        /*0018*/ 	.byte	0x03, 0x19
        /*001a*/ 	.short	0x0050


	//----- nvinfo : EIATTR_KPARAM_INFO
	.align		4
        /*001c*/ 	.byte	0x04, 0x17
        /*001e*/ 	.short	(.L_11 - .L_10)
.L_10:
        /*0020*/ 	.word	0x00000000
        /*0024*/ 	.short	0x000d
        /*0026*/ 	.short	0x0048
        /*0028*/ 	.byte	0x00, 0xf4, 0x21, 0x00


	//----- nvinfo : EIATTR_KPARAM_INFO
	.align		4
.L_11:
        /*002c*/ 	.byte	0x04, 0x17
        /*002e*/ 	.short	(.L_13 - .L_12)
.L_12:
        /*0030*/ 	.word	0x00000000
        /*0034*/ 	.short	0x000c
        /*0036*/ 	.short	0x0040
        /*0038*/ 	.byte	0x00, 0xf4, 0x21, 0x00


	//----- nvinfo : EIATTR_KPARAM_INFO
	.align		4
.L_13:
        /*003c*/ 	.byte	0x04, 0x17
        /*003e*/ 	.short	(.L_15 - .L_14)
.L_14:
        /*0040*/ 	.word	0x00000000
        /*0044*/ 	.short	0x000b
        /*0046*/ 	.short	0x0038
        /*0048*/ 	.byte	0x00, 0xf0, 0x11, 0x00


	//----- nvinfo : EIATTR_KPARAM_INFO
	.align		4
.L_15:
        /*004c*/ 	.byte	0x04, 0x17
        /*004e*/ 	.short	(.L_17 - .L_16)
.L_16:
        /*0050*/ 	.word	0x00000000
        /*0054*/ 	.short	0x000a
        /*0056*/ 	.short	0x0034
        /*0058*/ 	.byte	0x00, 0xf0, 0x11, 0x00


	//----- nvinfo : EIATTR_KPARAM_INFO
	.align		4
.L_17:
        /*005c*/ 	.byte	0x04, 0x17
        /*005e*/ 	.short	(.L_19 - .L_18)
.L_18:
        /*0060*/ 	.word	0x00000000
        /*0064*/ 	.short	0x0009
        /*0066*/ 	.short	0x0030
        /*0068*/ 	.byte	0x00, 0xf0, 0x11, 0x00


	//----- nvinfo : EIATTR_KPARAM_INFO
	.align		4
.L_19:
        /*006c*/ 	.byte	0x04, 0x17
        /*006e*/ 	.short	(.L_21 - .L_20)
.L_20:
        /*0070*/ 	.word	0x00000000
        /*0074*/ 	.short	0x0008
        /*0076*/ 	.short	0x002c
        /*0078*/ 	.byte	0x00, 0xf0, 0x11, 0x00


	//----- nvinfo : EIATTR_KPARAM_INFO
	.align		4
.L_21:
        /*007c*/ 	.byte	0x04, 0x17
        /*007e*/ 	.short	(.L_23 - .L_22)
.L_22:
        /*0080*/ 	.word	0x00000000
        /*0084*/ 	.short	0x0007
        /*0086*/ 	.short	0x0028
        /*0088*/ 	.byte	0x00, 0xf0, 0x11, 0x00


	//----- nvinfo : EIATTR_KPARAM_INFO
	.align		4
.L_23:
        /*008c*/ 	.byte	0x04, 0x17
        /*008e*/ 	.short	(.L_25 - .L_24)
.L_24:
        /*0090*/ 	.word	0x00000000
        /*0094*/ 	.short	0x0006
        /*0096*/ 	.short	0x0024
        /*0098*/ 	.byte	0x00, 0xf0, 0x11, 0x00


	//----- nvinfo : EIATTR_KPARAM_INFO
	.align		4
.L_25:
        /*009c*/ 	.byte	0x04, 0x17
        /*009e*/ 	.short	(.L_27 - .L_26)
.L_26:
        /*00a0*/ 	.word	0x00000000
        /*00a4*/ 	.short	0x0005
        /*00a6*/ 	.short	0x0020
        /*00a8*/ 	.byte	0x00, 0xf0, 0x11, 0x00


	//----- nvinfo : EIATTR_KPARAM_INFO
	.align		4
.L_27:
        /*00ac*/ 	.byte	0x04, 0x17
        /*00ae*/ 	.short	(.L_29 - .L_28)
.L_28:
        /*00b0*/ 	.word	0x00000000
        /*00b4*/ 	.short	0x0004
        /*00b6*/ 	.short	0x001c
        /*00b8*/ 	.byte	0x00, 0xf0, 0x11, 0x00


	//----- nvinfo : EIATTR_KPARAM_INFO
	.align		4
.L_29:
        /*00bc*/ 	.byte	0x04, 0x17
        /*00be*/ 	.short	(.L_31 - .L_30)
.L_30:
        /*00c0*/ 	.word	0x00000000
        /*00c4*/ 	.short	0x0003
        /*00c6*/ 	.short	0x0018
        /*00c8*/ 	.byte	0x00, 0xf0, 0x11, 0x00


	//----- nvinfo : EIATTR_KPARAM_INFO
	.align		4
.L_31:
        /*00cc*/ 	.byte	0x04, 0x17
        /*00ce*/ 	.short	(.L_33 - .L_32)
.L_32:
        /*00d0*/ 	.word	0x00000000
        /*00d4*/ 	.short	0x0002
        /*00d6*/ 	.short	0x0010
        /*00d8*/ 	.byte	0x00, 0xf4, 0x21, 0x00


	//----- nvinfo : EIATTR_KPARAM_INFO
	.align		4
.L_33:
        /*00dc*/ 	.byte	0x04, 0x17
        /*00de*/ 	.short	(.L_35 - .L_34)
.L_34:
        /*00e0*/ 	.word	0x00000000
        /*00e4*/ 	.short	0x0001
        /*00e6*/ 	.short	0x0008
        /*00e8*/ 	.byte	0x00, 0xf4, 0x21, 0x00


	//----- nvinfo : EIATTR_KPARAM_INFO
	.align		4
.L_35:
        /*00ec*/ 	.byte	0x04, 0x17
        /*00ee*/ 	.short	(.L_37 - .L_36)
.L_36:
        /*00f0*/ 	.word	0x00000000
        /*00f4*/ 	.short	0x0000
        /*00f6*/ 	.short	0x0000
        /*00f8*/ 	.byte	0x00, 0xf4, 0x21, 0x00


	//----- nvinfo : EIATTR_MAXREG_COUNT
	.align		4
.L_37:
        /*00fc*/ 	.byte	0x03, 0x1b
        /*00fe*/ 	.short	0x00ff


	//----- nvinfo : EIATTR_NUM_BARRIERS
	.align		4
        /*0100*/ 	.byte	0x02, 0x4c
        /*0102*/ 	.byte	0x01
	.zero		1


	//----- nvinfo : EIATTR_ANNOTATIONS
	.align		4
        /*0104*/ 	.byte	0x04, 0x55
        /*0106*/ 	.short	(.L_39 - .L_38)


	//   ....[0]....
.L_38:
        /*0108*/ 	.word	0x00000001
        /*010c*/ 	.byte	0x40, 0x06, 0x00, 0x00, 0x01, 0x00, 0x00, 0x00, 0xb0, 0x06, 0x00, 0x00, 0x01, 0x00, 0x00, 0x00
        /*011c*/ 	.byte	0xd0, 0x2a, 0x00, 0x00, 0x01, 0x00, 0x00, 0x00, 0x90, 0x50, 0x00, 0x00, 0x01, 0x00, 0x00, 0x00
        /*012c*/ 	.byte	0xa0, 0x50, 0x00, 0x00


	//----- nvinfo : EIATTR_MERCURY_ISA_VERSION
	.align		4
.L_39:
        /*0130*/ 	.byte	0x03, 0x5f
        /*0132*/ 	.short	0x0000


	//----- nvinfo : EIATTR_EXIT_INSTR_OFFSETS
	.align		4
        /*0134*/ 	.byte	0x04, 0x1c
        /*0136*/ 	.short	(.L_41 - .L_40)


	//   ....[0]....
.L_40:
        /*0138*/ 	.word	0x00008830


	//   ....[1]....
        /*013c*/ 	.word	0x00008860


	//----- nvinfo : EIATTR_REQNTID
	.align		4
.L_41:
        /*0140*/ 	.byte	0x04, 0x10
        /*0142*/ 	.short	(.L_43 - .L_42)
.L_42:
        /*0144*/ 	.word	0x00000100
        /*0148*/ 	.word	0x00000001
        /*014c*/ 	.word	0x00000001
.L_43:


//--------------------- .nv.callgraph             --------------------------
	.section	.nv.callgraph,"",@"SHT_CUDA_CALLGRAPH"
	.align	4
	.sectionentsize	8
	.align		4
        /*0000*/ 	.word	0x00000000
	.align		4
        /*0004*/ 	.word	0xffffffff
	.align		4
        /*0008*/ 	.word	0x00000000
	.align		4
        /*000c*/ 	.word	0xfffffffe
	.align		4
        /*0010*/ 	.word	0x00000000
	.align		4
        /*0014*/ 	.word	0xfffffffd
	.align		4
        /*0018*/ 	.word	0x00000000
	.align		4
        /*001c*/ 	.word	0xfffffffc


//--------------------- .nv.rel.action            --------------------------
	.section	.nv.rel.action,"",@"SHT_CUDA_RELOCINFO"
	.align	8
	.sectionentsize	8
        /*0000*/ 	.byte	0x73, 0x00, 0x00, 0x00, 0x00, 0x00, 0x00, 0x00, 0x00, 0x00, 0x00, 0x11, 0x25, 0x00, 0x05, 0x36


//--------------------- .nv.constant0.matmul_kernel --------------------------
	.section	.nv.constant0.matmul_kernel,"a",@progbits
	.sectionflags	@""
	.align	4
.nv.constant0.matmul_kernel:
	.zero		432


//--------------------- .text.matmul_kernel       --------------------------
	.section	.text.matmul_kernel,"ax",@progbits
	.sectioninfo	@"SHI_REGISTERS=255"
	.align	128
        .global         matmul_kernel
        .type           matmul_kernel,@function
        .size           matmul_kernel,(.L_x_5 - matmul_kernel)
        .other          matmul_kernel,@"STO_CUDA_ENTRY STV_DEFAULT"
matmul_kernel:
.text.matmul_kernel:
[----:B------:R-:W-:-:S03]  /*0000*/  IMAD.MOV.U32 R1, RZ, RZ, c[0x0][0x28] ;  /* 0x00000a00ff017624 */ /* 0x000fc600078e00ff */
[----:B------:R-:W-:Y:S01]  /*0010*/  IMAD.MOV.U32 R0, RZ, RZ, c[0x0][0x17c] ;  /* 0x00005f00ff007624 */ /* 0x000fe200078e00ff */
[----:B------:R-:W0:Y:S01]  /*0020*/  S2R R5, SR_CTAID.X ;  /* 0x0000000000057919 */ /* 0x000e220000002500 */
[----:B------:R-:W-:Y:S01]  /*0030*/  IADD3 R1, R1, -0x8, RZ ;  /* 0xfffffff801017810 */ /* 0x000fe20007ffe0ff */
[----:B------:R-:W-:Y:S01]  /*0040*/  IMAD.MOV.U32 R251, RZ, RZ, c[0x0][0x180] ;  /* 0x00006000fffb7624 */ /* 0x000fe200078e00ff */
[----:B------:R-:W-:Y:S01]  /*0050*/  ULDC UR4, c[0x0][0x180] ;  /* 0x0000600000047ab9 */ /* 0x000fe20000000800 */
[----:B------:R-:W-:Y:S01]  /*0060*/  IADD3 R0, R0, 0xff, RZ ;  /* 0x000000ff00007810 */ /* 0x000fe20007ffe0ff */
[----:B------:R-:W1:Y:S01]  /*0070*/  S2R R87, SR_TID.X ;  /* 0x0000000000577919 */ /* 0x000e620000002100 */
[----:B------:R-:W-:Y:S01]  /*0080*/  ULDC.64 UR6, c[0x0][0x118] ;  /* 0x0000460000067ab9 */ /* 0x000fe20000000a00 */
[----:B------:R-:W-:Y:S02]  /*0090*/  IADD3 R251, R251, 0x1f, RZ ;  /* 0x0000001ffbfb7810 */ /* 0x000fe40007ffe0ff */
[----:B------:R-:W-:-:S04]  /*00a0*/  SHF.R.S32.HI R3, RZ, 0x1f, R0 ;  /* 0x0000001fff037819 */ /* 0x000fc80000011400 */
[----:B------:R-:W-:-:S04]  /*00b0*/  LEA.HI R3, R3, R0, RZ, 0x8 ;  /* 0x0000000003037211 */ /* 0x000fc800078f40ff */
[----:B------:R-:W-:-:S05]  /*00c0*/  SHF.R.S32.HI R3, RZ, 0x8, R3 ;  /* 0x00000008ff037819 */ /* 0x000fca0000011403 */
[----:B------:R-:W-:Y:S01]  /*00d0*/  IMAD.SHL.U32 R4, R3, 0x8, RZ ;  /* 0x0000000803047824 */ /* 0x000fe200078e00ff */
[----:B0-----:R-:W-:-:S04]  /*00e0*/  IABS R8, R5 ;  /* 0x0000000500087213 */ /* 0x001fc80000000000 */
[-C--:B------:R-:W-:Y:S02]  /*00f0*/  IABS R7, R4.reuse ;  /* 0x0000000400077213 */ /* 0x080fe40000000000 */
[----:B------:R-:W-:Y:S02]  /*0100*/  IABS R10, R4 ;  /* 0x00000004000a7213 */ /* 0x000fe40000000000 */
[----:B------:R-:W0:Y:S01]  /*0110*/  I2F.RP R0, R7 ;  /* 0x0000000700007306 */ /* 0x000e220000209400 */
[----:B-1----:R-:W-:Y:S02]  /*0120*/  SHF.R.U32.HI R249, RZ, 0x7, R87 ;  /* 0x00000007fff97819 */ /* 0x002fe40000011657 */
[----:B------:R-:W-:Y:S02]  /*0130*/  LOP3.LUT R48, R87, 0xff, RZ, 0xc0, !PT ;  /* 0x000000ff57307812 */ /* 0x000fe400078ec0ff */
[----:B------:R-:W-:Y:S02]  /*0140*/  SGXT.U32 R249, R249, 0x1 ;  /* 0x00000001f9f9781a */ /* 0x000fe40000000000 */
[----:B------:R-:W-:-:S02]  /*0150*/  LOP3.LUT R89, R87, 0x80, RZ, 0xc0, !PT ;  /* 0x0000008057597812 */ /* 0x000fc400078ec0ff */
[C---:B------:R-:W-:Y:S02]  /*0160*/  LOP3.LUT R49, R249.reuse, 0x2, RZ, 0xfc, !PT ;  /* 0x00000002f9317812 */ /* 0x040fe400078efcff */
[C---:B------:R-:W-:Y:S02]  /*0170*/  LOP3.LUT R51, R249.reuse, 0x4, RZ, 0xfc, !PT ;  /* 0x00000004f9337812 */ /* 0x040fe400078efcff */
[C---:B------:R-:W-:Y:S02]  /*0180*/  LOP3.LUT R53, R249.reuse, 0x6, RZ, 0xfc, !PT ;  /* 0x00000006f9357812 */ /* 0x040fe400078efcff */
[C---:B------:R-:W-:Y:S01]  /*0190*/  LOP3.LUT R55, R249.reuse, 0x8, RZ, 0xfc, !PT ;  /* 0x00000008f9377812 */ /* 0x040fe200078efcff */
[----:B0-----:R-:W0:Y:S01]  /*01a0*/  MUFU.RCP R0, R0 ;  /* 0x0000000000007308 */ /* 0x001e220000001000 */
[C---:B------:R-:W-:Y:S02]  /*01b0*/  LOP3.LUT R57, R249.reuse, 0xa, RZ, 0xfc, !PT ;  /* 0x0000000af9397812 */ /* 0x040fe400078efcff */
[----:B------:R-:W-:-:S02]  /*01c0*/  LOP3.LUT R59, R249, 0xc, RZ, 0xfc, !PT ;  /* 0x0000000cf93b7812 */ /* 0x000fc400078efcff */
[C---:B------:R-:W-:Y:S02]  /*01d0*/  LOP3.LUT R61, R249.reuse, 0xe, RZ, 0xfc, !PT ;  /* 0x0000000ef93d7812 */ /* 0x040fe400078efcff */
[C---:B------:R-:W-:Y:S02]  /*01e0*/  LOP3.LUT R63, R249.reuse, 0x10, RZ, 0xfc, !PT ;  /* 0x00000010f93f7812 */ /* 0x040fe400078efcff */
[C---:B------:R-:W-:Y:S02]  /*01f0*/  LOP3.LUT R80, R249.reuse, 0x12, RZ, 0xfc, !PT ;  /* 0x00000012f9507812 */ /* 0x040fe400078efcff */
[C---:B------:R-:W-:Y:S02]  /*0200*/  LOP3.LUT R81, R249.reuse, 0x14, RZ, 0xfc, !PT ;  /* 0x00000014f9517812 */ /* 0x040fe400078efcff */
[C---:B------:R-:W-:Y:S02]  /*0210*/  LOP3.LUT R82, R249.reuse, 0x16, RZ, 0xfc, !PT ;  /* 0x00000016f9527812 */ /* 0x040fe400078efcff */
[----:B------:R-:W-:-:S02]  /*0220*/  LOP3.LUT R83, R249, 0x18, RZ, 0xfc, !PT ;  /* 0x00000018f9537812 */ /* 0x000fc400078efcff */
[----:B0-----:R-:W-:Y:S01]  /*0230*/  IADD3 R2, R0, 0xffffffe, RZ ;  /* 0x0ffffffe00027810 */ /* 0x001fe20007ffe0ff */
[----:B------:R-:W-:Y:S01]  /*0240*/  IMAD.MOV R0, RZ, RZ, -R10 ;  /* 0x000000ffff007224 */ /* 0x000fe200078e0a0a */
[C---:B------:R-:W-:Y:S02]  /*0250*/  LOP3.LUT R84, R249.reuse, 0x1a, RZ, 0xfc, !PT ;  /* 0x0000001af9547812 */ /* 0x040fe400078efcff */
[----:B------:R0:W1:Y:S01]  /*0260*/  F2I.FTZ.U32.TRUNC.NTZ R3, R2 ;  /* 0x0000000200037305 */ /* 0x000062000021f000 */
[C---:B------:R-:W-:Y:S02]  /*0270*/  LOP3.LUT R85, R249.reuse, 0x1c, RZ, 0xfc, !PT ;  /* 0x0000001cf9557812 */ /* 0x040fe400078efcff */
[----:B------:R-:W-:Y:S01]  /*0280*/  LOP3.LUT R86, R249, 0x1e, RZ, 0xfc, !PT ;  /* 0x0000001ef9567812 */ /* 0x000fe200078efcff */
[----:B0-----:R-:W-:Y:S02]  /*0290*/  IMAD.MOV.U32 R2, RZ, RZ, RZ ;  /* 0x000000ffff027224 */ /* 0x001fe400078e00ff */
[----:B-1----:R-:W-:-:S04]  /*02a0*/  IMAD.MOV R6, RZ, RZ, -R3 ;  /* 0x000000ffff067224 */ /* 0x002fc800078e0a03 */
[----:B------:R-:W-:Y:S02]  /*02b0*/  IMAD R9, R6, R7, RZ ;  /* 0x0000000706097224 */ /* 0x000fe400078e02ff */
[----:B------:R-:W-:Y:S02]  /*02c0*/  IMAD.MOV.U32 R6, RZ, RZ, R8 ;  /* 0x000000ffff067224 */ /* 0x000fe400078e0008 */
[----:B------:R-:W-:-:S06]  /*02d0*/  IMAD.HI.U32 R3, R3, R9, R2 ;  /* 0x0000000903037227 */ /* 0x000fcc00078e0002 */
[----:B------:R-:W-:-:S04]  /*02e0*/  IMAD.HI.U32 R3, R3, R6, RZ ;  /* 0x0000000603037227 */ /* 0x000fc800078e00ff */
[----:B------:R-:W-:-:S05]  /*02f0*/  IMAD R0, R3, R0, R6 ;  /* 0x0000000003007224 */ /* 0x000fca00078e0206 */
[----:B------:R-:W-:-:S13]  /*0300*/  ISETP.GT.U32.AND P1, PT, R7, R0, PT ;  /* 0x000000000700720c */ /* 0x000fda0003f24070 */
[----:B------:R-:W-:Y:S01]  /*0310*/  @!P1 IMAD.IADD R0, R0, 0x1, -R7 ;  /* 0x0000000100009824 */ /* 0x000fe200078e0a07 */
[----:B------:R-:W-:Y:S02]  /*0320*/  @!P1 IADD3 R3, R3, 0x1, RZ ;  /* 0x0000000103039810 */ /* 0x000fe40007ffe0ff */
[----:B------:R-:W-:Y:S02]  /*0330*/  ISETP.NE.AND P1, PT, R4, RZ, PT ;  /* 0x000000ff0400720c */ /* 0x000fe40003f25270 */
[----:B------:R-:W-:Y:S02]  /*0340*/  ISETP.GE.U32.AND P0, PT, R0, R7, PT ;  /* 0x000000070000720c */ /* 0x000fe40003f06070 */
[----:B------:R-:W-:-:S04]  /*0350*/  LOP3.LUT R0, R5, R4, RZ, 0x3c, !PT ;  /* 0x0000000405007212 */ /* 0x000fc800078e3cff */
[----:B------:R-:W-:Y:S01]  /*0360*/  ISETP.GE.AND P2, PT, R0, RZ, PT ;  /* 0x000000ff0000720c */ /* 0x000fe20003f46270 */
[----:B------:R-:W-:-:S05]  /*0370*/  IMAD.MOV.U32 R0, RZ, RZ, c[0x0][0x178] ;  /* 0x00005e00ff007624 */ /* 0x000fca00078e00ff */
[----:B------:R-:W-:Y:S02]  /*0380*/  IADD3 R0, R0, 0x7f, RZ ;  /* 0x0000007f00007810 */ /* 0x000fe40007ffe0ff */
[----:B------:R-:W-:-:S05]  /*0390*/  @P0 IADD3 R3, R3, 0x1, RZ ;  /* 0x0000000103030810 */ /* 0x000fca0007ffe0ff */
[----:B------:R-:W-:Y:S01]  /*03a0*/  IMAD.MOV.U32 R2, RZ, RZ, R3 ;  /* 0x000000ffff027224 */ /* 0x000fe200078e0003 */
[----:B------:R-:W-:-:S03]  /*03b0*/  SHF.R.S32.HI R3, RZ, 0x1f, R0 ;  /* 0x0000001fff037819 */ /* 0x000fc60000011400 */
[----:B------:R-:W-:Y:S01]  /*03c0*/  @!P2 IMAD.MOV R2, RZ, RZ, -R2 ;  /* 0x000000ffff02a224 */ /* 0x000fe200078e0a02 */
[----:B------:R-:W-:Y:S02]  /*03d0*/  @!P1 LOP3.LUT R2, RZ, R4, RZ, 0x33, !PT ;  /* 0x00000004ff029212 */ /* 0x000fe400078e33ff */
[----:B------:R-:W-:-:S03]  /*03e0*/  LEA.HI R3, R3, R0, RZ, 0x7 ;  /* 0x0000000003037211 */ /* 0x000fc600078f38ff */
[----:B------:R-:W-:Y:S02]  /*03f0*/  IMAD.SHL.U32 R6, R2, 0x8, RZ ;  /* 0x0000000802067824 */ /* 0x000fe400078e00ff */
[----:B------:R-:W-:-:S03]  /*0400*/  IMAD.MOV R2, RZ, RZ, -R2 ;  /* 0x000000ffff027224 */ /* 0x000fc600078e0a02 */
[----:B------:R-:W-:Y:S01]  /*0410*/  LEA.HI.SX32 R3, R3, -R6, 0x19 ;  /* 0x8000000603037211 */ /* 0x000fe200078fcaff */
[----:B------:R-:W-:-:S03]  /*0420*/  IMAD R4, R4, R2, R5 ;  /* 0x0000000204047224 */ /* 0x000fc600078e0205 */
[----:B------:R-:W-:Y:S02]  /*0430*/  IMNMX R11, R3, 0x8, PT ;  /* 0x00000008030b7817 */ /* 0x000fe40003800200 */
[----:B------:R-:W-:Y:S02]  /*0440*/  IABS R9, R4 ;  /* 0x0000000400097213 */ /* 0x000fe40000000000 */
[----:B------:R-:W-:-:S04]  /*0450*/  IABS R7, R11 ;  /* 0x0000000b00077213 */ /* 0x000fc80000000000 */
[----:B------:R-:W0:Y:S08]  /*0460*/  I2F.RP R0, R7 ;  /* 0x0000000700007306 */ /* 0x000e300000209400 */
[----:B0-----:R-:W0:Y:S02]  /*0470*/  MUFU.RCP R0, R0 ;  /* 0x0000000000007308 */ /* 0x001e240000001000 */
[----:B0-----:R-:W-:-:S06]  /*0480*/  IADD3 R3, R0, 0xffffffe, RZ ;  /* 0x0ffffffe00037810 */ /* 0x001fcc0007ffe0ff */
[----:B------:R-:W0:Y:S02]  /*0490*/  F2I.FTZ.U32.TRUNC.NTZ R3, R3 ;  /* 0x0000000300037305 */ /* 0x000e24000021f000 */
[----:B0-----:R-:W-:-:S04]  /*04a0*/  IMAD.MOV R8, RZ, RZ, -R3 ;  /* 0x000000ffff087224 */ /* 0x001fc800078e0a03 */
[----:B------:R-:W-:Y:S01]  /*04b0*/  IMAD.MOV.U32 R2, RZ, RZ, R8 ;  /* 0x000000ffff027224 */ /* 0x000fe200078e0008 */
[----:B------:R-:W-:-:S03]  /*04c0*/  IABS R8, R11 ;  /* 0x0000000b00087213 */ /* 0x000fc60000000000 */
[----:B------:R-:W-:Y:S02]  /*04d0*/  IMAD R5, R2, R7, RZ ;  /* 0x0000000702057224 */ /* 0x000fe400078e02ff */
[----:B------:R-:W-:Y:S02]  /*04e0*/  IMAD.MOV.U32 R2, RZ, RZ, RZ ;  /* 0x000000ffff027224 */ /* 0x000fe400078e00ff */
[----:B------:R-:W-:Y:S02]  /*04f0*/  IMAD.MOV R0, RZ, RZ, -R8 ;  /* 0x000000ffff007224 */ /* 0x000fe400078e0a08 */
[----:B------:R-:W-:Y:S01]  /*0500*/  IMAD.HI.U32 R2, R3, R5, R2 ;  /* 0x0000000503027227 */ /* 0x000fe200078e0002 */
[----:B------:R-:W-:-:S05]  /*0510*/  LOP3.LUT R3, R87, 0x7f, RZ, 0xc0, !PT ;  /* 0x0000007f57037812 */ /* 0x000fca00078ec0ff */
        /* <DEDUP_REMOVED lines=8> */
[----:B------:R-:W-:-:S07]  /*05a0*/  ISETP.GE.AND P2, PT, R0, RZ, PT ;  /* 0x000000ff0000720c */ /* 0x000fce0003f46270 */
[----:B------:R-:W-:Y:S02]  /*05b0*/  @P0 IADD3 R2, R2, 0x1, RZ ;  /* 0x0000000102020810 */ /* 0x000fe40007ffe0ff */
[----:B------:R-:W-:-:S04]  /*05c0*/  ISETP.GT.AND P0, PT, R251, 0x1f, PT ;  /* 0x0000001ffb00780c */ /* 0x000fc80003f04270 */
[----:B------:R-:W-:Y:S01]  /*05d0*/  @!P2 IMAD.MOV R2, RZ, RZ, -R2 ;  /* 0x000000ffff02a224 */ /* 0x000fe200078e0a02 */
[----:B------:R-:W-:-:S05]  /*05e0*/  @!P1 LOP3.LUT R2, RZ, R11, RZ, 0x33, !PT ;  /* 0x0000000bff029212 */ /* 0x000fca00078e33ff */
[----:B------:R-:W-:Y:S02]  /*05f0*/  IMAD.MOV R0, RZ, RZ, -R2 ;  /* 0x000000ffff007224 */ /* 0x000fe400078e0a02 */
[----:B------:R-:W-:Y:S02]  /*0600*/  IMAD.SHL.U32 R2, R2, 0x100, RZ ;  /* 0x0000010002027824 */ /* 0x000fe400078e00ff */
[----:B------:R-:W-:-:S04]  /*0610*/  IMAD R0, R11, R0, R4 ;  /* 0x000000000b007224 */ /* 0x000fc800078e0204 */
[----:B------:R-:W-:-:S04]  /*0620*/  IMAD.IADD R0, R6, 0x1, R0 ;  /* 0x0000000106007824 */ /* 0x000fc800078e0200 */
[----:B------:R-:W-:-:S05]  /*0630*/  IMAD R88, R0, 0x80, R3 ;  /* 0x0000008000587824 */ /* 0x000fca00078e0203 */
[----:B------:R0:W-:Y:S01]  /*0640*/  STL [R1], R88 ;  /* 0x0000005801007387 */ /* 0x0001e20000100800 */
[----:B------:R-:W-:Y:S05]  /*0650*/  @P0 BRA `(.L_x_0) ;  /* 0x0000023000000947 */ /* 0x000fea0003800000 */
[----:B------:R-:W-:Y:S01]  /*0660*/  IMAD.SHL.U32 R0, R87, 0x80, RZ ;  /* 0x0000008057007824 */ /* 0x000fe200078e00ff */
[----:B------:R-:W-:Y:S01]  /*0670*/  CS2R R124, SRZ ;  /* 0x00000000007c7805 */ /* 0x000fe2000001ff00 */
[----:B------:R-:W-:Y:S01]  /*0680*/  CS2R R126, SRZ ;  /* 0x00000000007e7805 */ /* 0x000fe2000001ff00 */
[----:B------:R-:W-:Y:S01]  /*0690*/  CS2R R44, SRZ ;  /* 0x00000000002c7805 */ /* 0x000fe2000001ff00 */
[----:B------:R-:W-:Y:S01]  /*06a0*/  CS2R R46, SRZ ;  /* 0x00000000002e7805 */ /* 0x000fe2000001ff00 */
[----:B------:R1:W-:Y:S01]  /*06b0*/  STL [R1+0x4], R0 ;  /* 0x0000040001007387 */ /* 0x0003e20000100800 */
[----:B------:R-:W-:Y:S01]  /*06c0*/  CS2R R32, SRZ ;  /* 0x0000000000207805 */ /* 0x000fe2000001ff00 */
        /* <DEDUP_REMOVED lines=27> */
[----:B------:R-:W-:Y:S05]  /*0880*/  BRA `(.L_x_1) ;  /* 0x0000480000007947 */ /* 0x000fea0003800000 */
.L_x_0:
[----:B------:R-:W-:Y:S01]  /*0890*/  IABS R5, c[0x0][0x17c] ;  /* 0x00005f0000057a13 */ /* 0x000fe20000000000 */
[----:B------:R-:W-:Y:S01]  /*08a0*/  IMAD.SHL.U32 R72, R87, 0x8, RZ ;  /* 0x0000000857487824 */ /* 0x000fe200078e00ff */
[----:B------:R-:W-:Y:S01]  /*08b0*/  SHF.R.U32.HI R7, RZ, 0x5, R87 ;  /* 0x00000005ff077819 */ /* 0x000fe20000011657 */
[----:B------:R-:W-:Y:S01]  /*08c0*/  IMAD.SHL.U32 R3, R3, 0x2, RZ ;  /* 0x0000000203037824 */ /* 0x000fe200078e00ff */
[----:B------:R-:W1:Y:S01]  /*08d0*/  I2F.RP R0, R5 ;  /* 0x0000000500007306 */ /* 0x000e620000209400 */
[----:B------:R-:W-:Y:S01]  /*08e0*/  IABS R23, c[0x0][0x178] ;  /* 0x00005e0000177a13 */ /* 0x000fe20000000000 */
[----:B------:R-:W-:Y:S01]  /*08f0*/  IMAD.MOV.U32 R252, RZ, RZ, c[0x0][0x18c] ;  /* 0x00006300fffc7624 */ /* 0x000fe200078e00ff */
[----:B------:R-:W-:Y:S01]  /*0900*/  SGXT.U32 R7, R7, 0x3 ;  /* 0x000000030707781a */ /* 0x000fe20000000000 */
[----:B------:R-:W-:Y:S01]  /*0910*/  CS2R R128, SRZ ;  /* 0x0000000000807805 */ /* 0x000fe2000001ff00 */
[----:B------:R-:W-:Y:S01]  /*0920*/  CS2R R130, SRZ ;  /* 0x0000000000827805 */ /* 0x000fe2000001ff00 */
[----:B------:R-:W-:Y:S01]  /*0930*/  CS2R R124, SRZ ;  /* 0x00000000007c7805 */ /* 0x000fe2000001ff00 */
[----:B------:R-:W-:Y:S01]  /*0940*/  LOP3.LUT R7, R2, R7, RZ, 0xfc, !PT ;  /* 0x0000000702077212 */ /* 0x000fe200078efcff */
[----:B------:R-:W-:Y:S01]  /*0950*/  CS2R R126, SRZ ;  /* 0x00000000007e7805 */ /* 0x000fe2000001ff00 */
[----:B------:R-:W-:Y:S01]  /*0960*/  CS2R R120, SRZ ;  /* 0x0000000000787805 */ /* 0x000fe2000001ff00 */
[----:B------:R-:W-:Y:S01]  /*0970*/  CS2R R122, SRZ ;  /* 0x00000000007a7805 */ /* 0x000fe2000001ff00 */
[C---:B------:R-:W-:Y:S01]  /*0980*/  LOP3.LUT R4, R7.reuse, 0xf0, RZ, 0xfc, !PT ;  /* 0x000000f007047812 */ /* 0x040fe200078efcff */
[----:B------:R-:W-:Y:S01]  /*0990*/  CS2R R116, SRZ ;  /* 0x0000000000747805 */ /* 0x000fe2000001ff00 */
[C---:B------:R-:W-:Y:S01]  /*09a0*/  LOP3.LUT R13, R7.reuse, 0xe8, RZ, 0xfc, !PT ;  /* 0x000000e8070d7812 */ /* 0x040fe200078efcff */
[----:B------:R-:W-:Y:S01]  /*09b0*/  CS2R R118, SRZ ;  /* 0x0000000000767805 */ /* 0x000fe2000001ff00 */
[C---:B------:R-:W-:Y:S01]  /*09c0*/  LOP3.LUT R15, R7.reuse, 0xe0, RZ, 0xfc, !PT ;  /* 0x000000e0070f7812 */ /* 0x040fe200078efcff */
[----:B-1----:R-:W1:Y:S01]  /*09d0*/  MUFU.RCP R0, R0 ;  /* 0x0000000000007308 */ /* 0x002e620000001000 */
[----:B------:R-:W-:Y:S01]  /*09e0*/  IABS R12, R13 ;  /* 0x0000000d000c7213 */ /* 0x000fe20000000000 */
[----:B------:R-:W-:Y:S01]  /*09f0*/  CS2R R112, SRZ ;  /* 0x0000000000707805 */ /* 0x000fe2000001ff00 */
[----:B------:R-:W-:Y:S01]  /*0a00*/  IABS R14, R15 ;  /* 0x0000000f000e7213 */ /* 0x000fe20000000000 */
[----:B------:R-:W-:Y:S01]  /*0a10*/  CS2R R114, SRZ ;  /* 0x0000000000727805 */ /* 0x000fe2000001ff00 */
[----:B------:R-:W-:Y:S01]  /*0a20*/  LOP3.LUT R17, R7, 0xd0, RZ, 0xfc, !PT ;  /* 0x000000d007117812 */ /* 0x000fe200078efcff */
[----:B------:R-:W-:Y:S01]  /*0a30*/  CS2R R108, SRZ ;  /* 0x00000000006c7805 */ /* 0x000fe2000001ff00 */
[----:B------:R-:W-:Y:S01]  /*0a40*/  ISETP.GE.AND P4, PT, R4, RZ, PT ;  /* 0x000000ff0400720c */ /* 0x000fe20003f86270 */
[----:B------:R-:W-:Y:S01]  /*0a50*/  CS2R R110, SRZ ;  /* 0x00000000006e7805 */ /* 0x000fe2000001ff00 */
[----:B------:R-:W-:Y:S01]  /*0a60*/  IABS R16, R17 ;  /* 0x0000001100107213 */ /* 0x000fe20000000000 */
[----:B------:R-:W-:Y:S01]  /*0a70*/  CS2R R104, SRZ ;  /* 0x0000000000687805 */ /* 0x000fe2000001ff00 */
[----:B------:R-:W-:Y:S01]  /*0a80*/  ISETP.GE.AND P3, PT, R13, RZ, PT ;  /* 0x000000ff0d00720c */ /* 0x000fe20003f66270 */
[----:B------:R-:W-:Y:S01]  /*0a90*/  CS2R R106, SRZ ;  /* 0x00000000006a7805 */ /* 0x000fe2000001ff00 */
[----:B------:R-:W-:Y:S01]  /*0aa0*/  LOP3.LUT R13, R7, 0xc8, RZ, 0xfc, !PT ;  /* 0x000000c8070d7812 */ /* 0x000fe200078efcff */
[----:B------:R-:W-:Y:S01]  /*0ab0*/  CS2R R100, SRZ ;  /* 0x0000000000647805 */ /* 0x000fe2000001ff00 */
[----:B------:R-:W-:Y:S01]  /*0ac0*/  ISETP.GE.AND P1, PT, R15, RZ, PT ;  /* 0x000000ff0f00720c */ /* 0x000fe20003f26270 */
[----:B------:R-:W-:Y:S01]  /*0ad0*/  CS2R R102, SRZ ;  /* 0x0000000000667805 */ /* 0x000fe2000001ff00 */
[----:B-1----:R-:W-:Y:S01]  /*0ae0*/  IADD3 R8, R0, 0xffffffe, RZ ;  /* 0x0ffffffe00087810 */ /* 0x002fe20007ffe0ff */
[----:B------:R-:W-:Y:S01]  /*0af0*/  CS2R R132, SRZ ;  /* 0x0000000000847805 */ /* 0x000fe2000001ff00 */
[----:B------:R-:W-:Y:S01]  /*0b00*/  SHF.R.S32.HI R0, RZ, 0x1f, R251 ;  /* 0x0000001fff007819 */ /* 0x000fe200000114fb */
[----:B------:R-:W-:Y:S01]  /*0b10*/  CS2R R134, SRZ ;  /* 0x0000000000867805 */ /* 0x000fe2000001ff00 */
[----:B------:R1:W2:Y:S01]  /*0b20*/  F2I.FTZ.U32.TRUNC.NTZ R9, R8 ;  /* 0x0000000800097305 */ /* 0x0002a2000021f000 */
[----:B------:R-:W-:Y:S01]  /*0b30*/  IABS R18, R13 ;  /* 0x0000000d00127213 */ /* 0x000fe20000000000 */
[----:B------:R-:W-:Y:S01]  /*0b40*/  CS2R R136, SRZ ;  /* 0x0000000000887805 */ /* 0x000fe2000001ff00 */
[----:B------:R-:W-:Y:S01]  /*0b50*/  LEA.HI R251, R0, R251, RZ, 0x5 ;  /* 0x000000fb00fb7211 */ /* 0x000fe200078f28ff */
[----:B------:R-:W-:Y:S01]  /*0b60*/  IMAD.SHL.U32 R0, R48, 0x2, RZ ;  /* 0x0000000230007824 */ /* 0x000fe200078e00ff */
[----:B------:R-:W-:Y:S01]  /*0b70*/  ISETP.GE.AND P6, PT, R17, RZ, PT ;  /* 0x000000ff1100720c */ /* 0x000fe20003fc6270 */
[----:B------:R-:W-:Y:S01]  /*0b80*/  CS2R R138, SRZ ;  /* 0x00000000008a7805 */ /* 0x000fe2000001ff00 */
[C---:B------:R-:W-:Y:S01]  /*0b90*/  LOP3.LUT R15, R7.reuse, 0xc0, RZ, 0xfc, !PT ;  /* 0x000000c0070f7812 */ /* 0x040fe200078efcff */
[----:B------:R-:W-:Y:S01]  /*0ba0*/  CS2R R140, SRZ ;  /* 0x00000000008c7805 */ /* 0x000fe2000001ff00 */
[----:B-1----:R-:W-:Y:S01]  /*0bb0*/  IMAD.MOV.U32 R8, RZ, RZ, RZ ;  /* 0x000000ffff087224 */ /* 0x002fe200078e00ff */
[C---:B------:R-:W-:Y:S01]  /*0bc0*/  LOP3.LUT R17, R7.reuse, 0xb0, RZ, 0xfc, !PT ;  /* 0x000000b007117812 */ /* 0x040fe200078efcff */
[----:B------:R-:W-:Y:S01]  /*0bd0*/  CS2R R142, SRZ ;  /* 0x00000000008e7805 */ /* 0x000fe2000001ff00 */
[----:B------:R-:W-:Y:S01]  /*0be0*/  IABS R20, R15 ;  /* 0x0000000f00147213 */ /* 0x000fe20000000000 */
[----:B------:R-:W-:Y:S01]  /*0bf0*/  CS2R R144, SRZ ;  /* 0x0000000000907805 */ /* 0x000fe2000001ff00 */
[C---:B------:R-:W-:Y:S01]  /*0c00*/  LOP3.LUT R19, R7.reuse, 0xa8, RZ, 0xfc, !PT ;  /* 0x000000a807137812 */ /* 0x040fe200078efcff */
[----:B------:R-:W-:Y:S01]  /*0c10*/  CS2R R146, SRZ ;  /* 0x0000000000927805 */ /* 0x000fe2000001ff00 */
[--C-:B--2---:R-:W-:Y:S01]  /*0c20*/  IMAD.MOV R6, RZ, RZ, -R9.reuse ;  /* 0x000000ffff067224 */ /* 0x104fe200078e0a09 */
[----:B------:R-:W-:Y:S01]  /*0c30*/  IABS R22, R17 ;  /* 0x0000001100167213 */ /* 0x000fe20000000000 */
[----:B------:R-:W-:Y:S01]  /*0c40*/  CS2R R148, SRZ ;  /* 0x0000000000947805 */ /* 0x000fe2000001ff00 */
[----:B------:R-:W-:Y:S01]  /*0c50*/  LOP3.LUT R21, R7, 0x30, RZ, 0xfc, !PT ;  /* 0x0000003007157812 */ /* 0x000fe200078efcff */
[----:B------:R-:W-:Y:S01]  /*0c60*/  IMAD R11, R6, R5, RZ ;  /* 0x00000005060b7224 */ /* 0x000fe200078e02ff */
[----:B------:R-:W-:Y:S01]  /*0c70*/  IABS R6, R4 ;  /* 0x0000000400067213 */ /* 0x000fe20000000000 */
[----:B------:R-:W-:Y:S01]  /*0c80*/  CS2R R150, SRZ ;  /* 0x0000000000967805 */ /* 0x000fe2000001ff00 */
[----:B------:R-:W-:Y:S01]  /*0c90*/  IABS R46, R21 ;  /* 0x00000015002e7213 */ /* 0x000fe20000000000 */
[----:B------:R-:W-:Y:S01]  /*0ca0*/  IMAD.HI.U32 R9, R9, R11, R8 ;  /* 0x0000000b09097227 */ /* 0x000fe200078e0008 */
[----:B------:R-:W-:Y:S01]  /*0cb0*/  SHF.R.U32.HI R11, RZ, 0x2, R87 ;  /* 0x00000002ff0b7819 */ /* 0x000fe20000011657 */
[----:B------:R-:W-:Y:S01]  /*0cc0*/  CS2R R96, SRZ ;  /* 0x0000000000607805 */ /* 0x000fe2000001ff00 */
[----:B------:R-:W-:Y:S01]  /*0cd0*/  LOP3.LUT R31, R7, 0x10, RZ, 0xfc, !PT ;  /* 0x00000010071f7812 */ /* 0x000fe200078efcff */
[----:B------:R-:W-:Y:S01]  /*0ce0*/  IMAD.MOV.U32 R8, RZ, RZ, R6 ;  /* 0x000000ffff087224 */ /* 0x000fe200078e0006 */
[----:B------:R-:W-:Y:S01]  /*0cf0*/  LOP3.LUT R0, R0, 0x30, R11, 0x78, !PT ;  /* 0x0000003000007812 */ /* 0x000fe200078e780b */
[----:B------:R-:W-:Y:S01]  /*0d00*/  IMAD.HI.U32 R10, R9, R14, RZ ;  /* 0x0000000e090a7227 */ /* 0x000fe200078e00ff */
[----:B------:R-:W-:Y:S01]  /*0d10*/  IABS R64, R31 ;  /* 0x0000001f00407213 */ /* 0x000fe20000000000 */
[----:B------:R-:W-:Y:S01]  /*0d20*/  CS2R R98, SRZ ;  /* 0x0000000000627805 */ /* 0x000fe2000001ff00 */
[----:B------:R-:W-:Y:S01]  /*0d30*/  LOP3.LUT R33, R7, 0x8, RZ, 0xfc, !PT ;  /* 0x0000000807217812 */ /* 0x000fe200078efcff */
[----:B------:R-:W-:Y:S01]  /*0d40*/  IMAD.HI.U32 R6, R9, R8, RZ ;  /* 0x0000000809067227 */ /* 0x000fe200078e00ff */
[----:B------:R-:W-:Y:S01]  /*0d50*/  IABS R68, R7 ;  /* 0x0000000700447213 */ /* 0x000fe20000000000 */
[----:B------:R-:W-:Y:S01]  /*0d60*/  CS2R R92, SRZ ;  /* 0x00000000005c7805 */ /* 0x000fe2000001ff00 */
[----:B------:R-:W-:Y:S01]  /*0d70*/  IABS R66, R33 ;  /* 0x0000002100427213 */ /* 0x000fe20000000000 */
[----:B------:R-:W-:Y:S01]  /*0d80*/  IMAD.MOV R6, RZ, RZ, -R6 ;  /* 0x000000ffff067224 */ /* 0x000fe200078e0a06 */
[----:B------:R-:W-:Y:S01]  /*0d90*/  CS2R R94, SRZ ;  /* 0x00000000005e7805 */ /* 0x000fe2000001ff00 */
[----:B------:R-:W-:Y:S01]  /*0da0*/  IMAD.MOV R11, RZ, RZ, -R10 ;  /* 0x000000ffff0b7224 */ /* 0x000fe200078e0a0a */
[----:B------:R-:W-:Y:S01]  /*0db0*/  CS2R R74, SRZ ;  /* 0x00000000004a7805 */ /* 0x000fe2000001ff00 */
[----:B------:R-:W-:Y:S01]  /*0dc0*/  IMAD R8, R5, R6, R8 ;  /* 0x0000000605087224 */ /* 0x000fe200078e0208 */
[----:B------:R-:W-:Y:S01]  /*0dd0*/  CS2R R152, SRZ ;  /* 0x0000000000987805 */ /* 0x000fe2000001ff00 */
[----:B------:R-:W-:Y:S01]  /*0de0*/  IMAD.HI.U32 R6, R9, R12, RZ ;  /* 0x0000000c09067227 */ /* 0x000fe200078e00ff */
[----:B------:R-:W-:Y:S01]  /*0df0*/  CS2R R154, SRZ ;  /* 0x00000000009a7805 */ /* 0x000fe2000001ff00 */
[----:B------:R-:W-:Y:S01]  /*0e00*/  CS2R R156, SRZ ;  /* 0x00000000009c7805 */ /* 0x000fe2000001ff00 */
[----:B------:R-:W-:Y:S01]  /*0e10*/  ISETP.GT.U32.AND P0, PT, R5, R8, PT ;  /* 0x000000080500720c */ /* 0x000fe20003f04070 */
[----:B------:R-:W-:Y:S01]  /*0e20*/  IMAD.MOV R6, RZ, RZ, -R6 ;  /* 0x000000ffff067224 */ /* 0x000fe200078e0a06 */
[----:B------:R-:W-:Y:S01]  /*0e30*/  CS2R R158, SRZ ;  /* 0x00000000009e7805 */ /* 0x000fe2000001ff00 */
[----:B------:R-:W-:Y:S01]  /*0e40*/  IMAD.HI.U32 R10, R9, R16, RZ ;  /* 0x00000010090a7227 */ /* 0x000fe200078e00ff */
[----:B------:R-:W-:Y:S01]  /*0e50*/  CS2R R160, SRZ ;  /* 0x0000000000a07805 */ /* 0x000fe2000001ff00 */
[----:B------:R-:W-:Y:S01]  /*0e60*/  SHF.R.S32.HI R251, RZ, 0x5, R251 ;  /* 0x00000005fffb7819 */ /* 0x000fe200000114fb */
[----:B------:R-:W-:Y:S01]  /*0e70*/  CS2R R162, SRZ ;  /* 0x0000000000a27805 */ /* 0x000fe2000001ff00 */
[C---:B------:R-:W-:Y:S01]  /*0e80*/  IMAD R4, R5.reuse, R6, R12 ;  /* 0x0000000605047224 */ /* 0x040fe200078e020c */
[----:B------:R-:W-:Y:S01]  /*0e90*/  CS2R R164, SRZ ;  /* 0x0000000000a47805 */ /* 0x000fe2000001ff00 */
[----:B------:R-:W-:Y:S01]  /*0ea0*/  IMAD.MOV R10, RZ, RZ, -R10 ;  /* 0x000000ffff0a7224 */ /* 0x000fe200078e0a0a */
[----:B------:R-:W-:Y:S01]  /*0eb0*/  CS2R R166, SRZ ;  /* 0x0000000000a67805 */ /* 0x000fe2000001ff00 */
[C---:B------:R-:W-:Y:S01]  /*0ec0*/  IMAD R6, R5.reuse, R11, R14 ;  /* 0x0000000b05067224 */ /* 0x040fe200078e020e */
[C---:B------:R-:W-:Y:S01]  /*0ed0*/  ISETP.GT.U32.AND P2, PT, R5.reuse, R4, PT ;  /* 0x000000040500720c */ /* 0x040fe20003f44070 */
[C---:B------:R-:W-:Y:S01]  /*0ee0*/  IMAD R10, R5.reuse, R10, R16 ;  /* 0x0000000a050a7224 */ /* 0x040fe200078e0210 */
[----:B------:R-:W-:Y:S01]  /*0ef0*/  IABS R14, R19 ;  /* 0x00000013000e7213 */ /* 0x000fe20000000000 */
[----:B------:R-:W-:Y:S01]  /*0f00*/  @!P0 IMAD.IADD R8, R8, 0x1, -R5 ;  /* 0x0000000108088824 */ /* 0x000fe200078e0a05 */
[----:B------:R-:W-:Y:S01]  /*0f10*/  ISETP.GT.U32.AND P5, PT, R5, R6, PT ;  /* 0x000000060500720c */ /* 0x000fe20003fa4070 */
[----:B------:R-:W-:-:S03]  /*0f20*/  IMAD.HI.U32 R11, R9, R18, RZ ;  /* 0x00000012090b7227 */ /* 0x000fc600078e00ff */
[----:B------:R-:W-:Y:S01]  /*0f30*/  ISETP.GT.U32.AND P0, PT, R5, R8, PT ;  /* 0x000000080500720c */ /* 0x000fe20003f04070 */
[----:B------:R-:W-:Y:S02]  /*0f40*/  IMAD.MOV R11, RZ, RZ, -R11 ;  /* 0x000000ffff0b7224 */ /* 0x000fe400078e0a0b */
[----:B------:R-:W-:-:S04]  /*0f50*/  IMAD.HI.U32 R12, R9, R22, RZ ;  /* 0x00000016090c7227 */ /* 0x000fc800078e00ff */
[--C-:B------:R-:W-:Y:S01]  /*0f60*/  @!P2 IMAD.IADD R4, R4, 0x1, -R5.reuse ;  /* 0x000000010404a824 */ /* 0x100fe200078e0a05 */
[C---:B------:R-:W-:Y:S01]  /*0f70*/  ISETP.GT.U32.AND P2, PT, R5.reuse, R10, PT ;  /* 0x0000000a0500720c */ /* 0x040fe20003f44070 */
[--C-:B------:R-:W-:Y:S02]  /*0f80*/  @!P5 IMAD.IADD R6, R6, 0x1, -R5.reuse ;  /* 0x000000010606d824 */ /* 0x100fe400078e0a05 */
[C---:B------:R-:W-:Y:S01]  /*0f90*/  IMAD R18, R5.reuse, R11, R18 ;  /* 0x0000000b05127224 */ /* 0x040fe200078e0212 */
[C---:B------:R-:W-:Y:S01]  /*0fa0*/  ISETP.GT.U32.AND P5, PT, R5.reuse, R4, PT ;  /* 0x000000040500720c */ /* 0x040fe20003fa4070 */
[----:B------:R-:W-:Y:S01]  /*0fb0*/  @!P0 IMAD.IADD R8, R8, 0x1, -R5 ;  /* 0x0000000108088824 */ /* 0x000fe200078e0a05 */
[----:B------:R-:W-:Y:S01]  /*0fc0*/  ISETP.GT.U32.AND P0, PT, R5, R6, PT ;  /* 0x000000060500720c */ /* 0x000fe20003f04070 */
[----:B------:R-:W-:-:S04]  /*0fd0*/  IMAD.HI.U32 R11, R9, R20, RZ ;  /* 0x00000014090b7227 */ /* 0x000fc800078e00ff */
[----:B------:R-:W-:Y:S01]  /*0fe0*/  @!P4 IMAD.MOV R8, RZ, RZ, -R8 ;  /* 0x000000ffff08c224 */ /* 0x000fe200078e0a08 */
[----:B------:R-:W-:Y:S01]  /*0ff0*/  ISETP.GE.AND P4, PT, R13, RZ, PT ;  /* 0x000000ff0d00720c */ /* 0x000fe20003f86270 */
[----:B------:R-:W-:Y:S02]  /*1000*/  @!P2 IMAD.IADD R10, R10, 0x1, -R5 ;  /* 0x000000010a0aa824 */ /* 0x000fe400078e0a05 */
[----:B------:R-:W-:Y:S02]  /*1010*/  IMAD.MOV R13, RZ, RZ, -R11 ;  /* 0x000000ffff0d7224 */ /* 0x000fe400078e0a0b */
[----:B------:R-:W-:Y:S01]  /*1020*/  IMAD.HI.U32 R11, R9, R14, RZ ;  /* 0x0000000e090b7227 */ /* 0x000fe200078e00ff */
[----:B------:R-:W-:-:S03]  /*1030*/  ISETP.GT.U32.AND P2, PT, R5, R10, PT ;  /* 0x0000000a0500720c */ /* 0x000fc60003f44070 */
[----:B------:R-:W-:Y:S02]  /*1040*/  IMAD.MOV R12, RZ, RZ, -R12 ;  /* 0x000000ffff0c7224 */ /* 0x000fe400078e0a0c */
[--C-:B------:R-:W-:Y:S01]  /*1050*/  @!P5 IMAD.IADD R4, R4, 0x1, -R5.reuse ;  /* 0x000000010404d824 */ /* 0x100fe200078e0a05 */
[----:B------:R-:W-:Y:S01]  /*1060*/  ISETP.GT.U32.AND P5, PT, R5, R18, PT ;  /* 0x000000120500720c */ /* 0x000fe20003fa4070 */
[----:B------:R-:W-:Y:S01]  /*1070*/  @!P0 IMAD.IADD R6, R6, 0x1, -R5 ;  /* 0x0000000106068824 */ /* 0x000fe200078e0a05 */
[----:B------:R-:W-:Y:S01]  /*1080*/  ISETP.GE.AND P0, PT, R15, RZ, PT ;  /* 0x000000ff0f00720c */ /* 0x000fe20003f06270 */
[----:B------:R-:W-:Y:S01]  /*1090*/  IMAD.MOV R11, RZ, RZ, -R11 ;  /* 0x000000ffff0b7224 */ /* 0x000fe200078e0a0b */
[----:B------:R-:W-:Y:S01]  /*10a0*/  LOP3.LUT R15, R7, 0xa0, RZ, 0xfc, !PT ;  /* 0x000000a0070f7812 */ /* 0x000fe200078efcff */
[C---:B------:R-:W-:Y:S02]  /*10b0*/  IMAD R22, R5.reuse, R12, R22 ;  /* 0x0000000c05167224 */ /* 0x040fe400078e0216 */
[----:B------:R-:W-:Y:S01]  /*10c0*/  @!P2 IMAD.IADD R10, R10, 0x1, -R5 ;  /* 0x000000010a0aa824 */ /* 0x000fe200078e0a05 */
[----:B------:R-:W-:Y:S01]  /*10d0*/  IABS R24, R15 ;  /* 0x0000000f00187213 */ /* 0x000fe20000000000 */
[----:B------:R-:W-:Y:S01]  /*10e0*/  IMAD.MOV.U32 R12, RZ, RZ, R4 ;  /* 0x000000ffff0c7224 */ /* 0x000fe200078e0004 */
[C---:B------:R-:W-:Y:S01]  /*10f0*/  ISETP.GT.U32.AND P2, PT, R5.reuse, R22, PT ;  /* 0x000000160500720c */ /* 0x040fe20003f44070 */
[----:B------:R-:W-:-:S02]  /*1100*/  IMAD R4, R5, R11, R14 ;  /* 0x0000000b05047224 */ /* 0x000fc400078e020e */
[----:B------:R-:W-:Y:S02]  /*1110*/  IMAD.MOV.U32 R16, RZ, RZ, R10 ;  /* 0x000000ffff107224 */ /* 0x000fe400078e000a */
[----:B------:R-:W-:Y:S01]  /*1120*/  IMAD R20, R5, R13, R20 ;  /* 0x0000000d05147224 */ /* 0x000fe200078e0214 */
[----:B------:R-:W-:Y:S01]  /*1130*/  LOP3.LUT R13, R7, 0x90, RZ, 0xfc, !PT ;  /* 0x00000090070d7812 */ /* 0x000fe200078efcff */
[----:B------:R-:W-:Y:S01]  /*1140*/  @!P6 IMAD.MOV R16, RZ, RZ, -R16 ;  /* 0x000000ffff10e224 */ /* 0x000fe200078e0a10 */
[C---:B------:R-:W-:Y:S01]  /*1150*/  ISETP.GT.U32.AND P6, PT, R5.reuse, R4, PT ;  /* 0x000000040500720c */ /* 0x040fe20003fc4070 */
[----:B------:R-:W-:Y:S01]  /*1160*/  @!P3 IMAD.MOV R12, RZ, RZ, -R12 ;  /* 0x000000ffff0cb224 */ /* 0x000fe200078e0a0c */
[----:B------:R-:W-:Y:S01]  /*1170*/  ISETP.GT.U32.AND P3, PT, R5, R20, PT ;  /* 0x000000140500720c */ /* 0x000fe20003f64070 */
[----:B------:R-:W-:Y:S01]  /*1180*/  IMAD.MOV.U32 R14, RZ, RZ, R6 ;  /* 0x000000ffff0e7224 */ /* 0x000fe200078e0006 */
[----:B------:R-:W-:Y:S01]  /*1190*/  IABS R10, R13 ;  /* 0x0000000d000a7213 */ /* 0x000fe20000000000 */
[----:B------:R-:W-:-:S04]  /*11a0*/  IMAD.HI.U32 R6, R9, R24, RZ ;  /* 0x0000001809067227 */ /* 0x000fc800078e00ff */
[--C-:B------:R-:W-:Y:S02]  /*11b0*/  @!P5 IMAD.IADD R18, R18, 0x1, -R5.reuse ;  /* 0x000000011212d824 */ /* 0x100fe400078e0a05 */
[----:B------:R-:W-:Y:S02]  /*11c0*/  IMAD.MOV R6, RZ, RZ, -R6 ;  /* 0x000000ffff067224 */ /* 0x000fe400078e0a06 */
[--C-:B------:R-:W-:Y:S01]  /*11d0*/  @!P2 IMAD.IADD R22, R22, 0x1, -R5.reuse ;  /* 0x000000011616a824 */ /* 0x100fe200078e0a05 */
[C---:B------:R-:W-:Y:S01]  /*11e0*/  ISETP.GT.U32.AND P5, PT, R5.reuse, R18, PT ;  /* 0x000000120500720c */ /* 0x040fe20003fa4070 */
[C---:B------:R-:W-:Y:S02]  /*11f0*/  IMAD R6, R5.reuse, R6, R24 ;  /* 0x0000000605067224 */ /* 0x040fe400078e0218 */
[----:B------:R-:W-:Y:S02]  /*1200*/  IMAD.MOV.U32 R24, RZ, RZ, R10 ;  /* 0x000000ffff187224 */ /* 0x000fe400078e000a */
[--C-:B------:R-:W-:Y:S01]  /*1210*/  @!P6 IMAD.IADD R4, R4, 0x1, -R5.reuse ;  /* 0x000000010404e824 */ /* 0x100fe200078e0a05 */
[----:B------:R-:W-:Y:S01]  /*1220*/  ISETP.GT.U32.AND P6, PT, R5, R22, PT ;  /* 0x000000160500720c */ /* 0x000fe20003fc4070 */
[----:B------:R-:W-:Y:S01]  /*1230*/  @!P3 IMAD.IADD R20, R20, 0x1, -R5 ;  /* 0x000000011414b824 */ /* 0x000fe200078e0a05 */
[----:B------:R-:W-:Y:S01]  /*1240*/  ISETP.GE.AND P3, PT, R15, RZ, PT ;  /* 0x000000ff0f00720c */ /* 0x000fe20003f66270 */
[----:B------:R-:W-:Y:S01]  /*1250*/  IMAD.HI.U32 R10, R9, R24, RZ ;  /* 0x00000018090a7227 */ /* 0x000fe200078e00ff */
[----:B------:R-:W-:-:S02]  /*1260*/  LOP3.LUT R15, R7, 0x88, RZ, 0xfc, !PT ;  /* 0x00000088070f7812 */ /* 0x000fc400078efcff */
[----:B------:R-:W-:Y:S01]  /*1270*/  ISETP.GT.U32.AND P2, PT, R5, R20, PT ;  /* 0x000000140500720c */ /* 0x000fe20003f44070 */
[----:B------:R-:W-:Y:S01]  /*1280*/  IMAD.MOV R10, RZ, RZ, -R10 ;  /* 0x000000ffff0a7224 */ /* 0x000fe200078e0a0a */
[----:B------:R-:W-:Y:S01]  /*1290*/  IABS R30, R15 ;  /* 0x0000000f001e7213 */ /* 0x000fe20000000000 */
[--C-:B------:R-:W-:Y:S01]  /*12a0*/  @!P5 IMAD.IADD R18, R18, 0x1, -R5.reuse ;  /* 0x000000011212d824 */ /* 0x100fe200078e0a05 */
[----:B------:R-:W-:Y:S01]  /*12b0*/  ISETP.GE.AND P5, PT, R19, RZ, PT ;  /* 0x000000ff1300720c */ /* 0x000fe20003fa6270 */
[----:B------:R-:W-:Y:S01]  /*12c0*/  IMAD R10, R5, R10, R24 ;  /* 0x0000000a050a7224 */ /* 0x000fe200078e0218 */
[----:B------:R-:W-:Y:S01]  /*12d0*/  LOP3.LUT R19, R7, 0x70, RZ, 0xfc, !PT ;  /* 0x0000007007137812 */ /* 0x000fe200078efcff */
[----:B------:R-:W-:Y:S01]  /*12e0*/  @!P4 IMAD.MOV R18, RZ, RZ, -R18 ;  /* 0x000000ffff12c224 */ /* 0x000fe200078e0a12 */
[C---:B------:R-:W-:Y:S01]  /*12f0*/  ISETP.GT.U32.AND P4, PT, R5.reuse, R4, PT ;  /* 0x000000040500720c */ /* 0x040fe20003f84070 */
[--C-:B------:R-:W-:Y:S01]  /*1300*/  @!P6 IMAD.IADD R22, R22, 0x1, -R5.reuse ;  /* 0x000000011616e824 */ /* 0x100fe200078e0a05 */
[----:B------:R-:W-:Y:S01]  /*1310*/  ISETP.GT.U32.AND P6, PT, R5, R10, PT ;  /* 0x0000000a0500720c */ /* 0x000fe20003fc4070 */
[----:B------:R-:W-:Y:S01]  /*1320*/  @!P1 IMAD.MOV R14, RZ, RZ, -R14 ;  /* 0x000000ffff0e9224 */ /* 0x000fe200078e0a0e */
[----:B------:R-:W-:Y:S01]  /*1330*/  ISETP.GE.AND P1, PT, R17, RZ, PT ;  /* 0x000000ff1100720c */ /* 0x000fe20003f26270 */
[----:B------:R-:W-:Y:S01]  /*1340*/  @!P2 IMAD.IADD R20, R20, 0x1, -R5 ;  /* 0x000000011414a824 */ /* 0x000fe200078e0a05 */
[----:B------:R-:W-:Y:S01]  /*1350*/  ISETP.GT.U32.AND P2, PT, R5, R6, PT ;  /* 0x000000060500720c */ /* 0x000fe20003f44070 */
[----:B------:R-:W-:Y:S01]  /*1360*/  IMAD.HI.U32 R11, R9, R30, RZ ;  /* 0x0000001e090b7227 */ /* 0x000fe200078e00ff */
[----:B------:R-:W-:-:S02]  /*1370*/  LOP3.LUT R17, R7, 0x80, RZ, 0xfc, !PT ;  /* 0x0000008007117812 */ /* 0x000fc400078efcff */
[----:B------:R-:W-:Y:S01]  /*1380*/  IABS R28, R19 ;  /* 0x00000013001c7213 */ /* 0x000fe20000000000 */
[----:B------:R-:W-:Y:S01]  /*1390*/  IMAD.MOV.U32 R24, RZ, RZ, R22 ;  /* 0x000000ffff187224 */ /* 0x000fe200078e0016 */
[----:B------:R-:W-:Y:S01]  /*13a0*/  IABS R26, R17 ;  /* 0x00000011001a7213 */ /* 0x000fe20000000000 */
[--C-:B------:R-:W-:Y:S01]  /*13b0*/  @!P4 IMAD.IADD R4, R4, 0x1, -R5.reuse ;  /* 0x000000010404c824 */ /* 0x100fe200078e0a05 */
[----:B------:R-:W-:Y:S01]  /*13c0*/  ISETP.GE.AND P4, PT, R13, RZ, PT ;  /* 0x000000ff0d00720c */ /* 0x000fe20003f86270 */
[----:B------:R-:W-:Y:S02]  /*13d0*/  @!P6 IMAD.IADD R10, R10, 0x1, -R5 ;  /* 0x000000010a0ae824 */ /* 0x000fe400078e0a05 */
[----:B------:R-:W-:Y:S02]  /*13e0*/  IMAD.MOV R13, RZ, RZ, -R11 ;  /* 0x000000ffff0d7224 */ /* 0x000fe400078e0a0b */
[----:B------:R-:W-:Y:S01]  /*13f0*/  IMAD.HI.U32 R11, R9, R26, RZ ;  /* 0x0000001a090b7227 */ /* 0x000fe200078e00ff */
[----:B------:R-:W-:-:S03]  /*1400*/  ISETP.GT.U32.AND P6, PT, R5, R10, PT ;  /* 0x0000000a0500720c */ /* 0x000fc60003fc4070 */
[----:B------:R-:W-:Y:S02]  /*1410*/  IMAD R30, R5, R13, R30 ;  /* 0x0000000d051e7224 */ /* 0x000fe400078e021e */
[----:B------:R-:W-:Y:S01]  /*1420*/  @!P2 IMAD.IADD R6, R6, 0x1, -R5 ;  /* 0x000000010606a824 */ /* 0x000fe200078e0a05 */
[----:B------:R-:W-:Y:S01]  /*1430*/  ISETP.GE.AND P2, PT, R15, RZ, PT ;  /* 0x000000ff0f00720c */ /* 0x000fe20003f46270 */
[----:B------:R-:W-:Y:S01]  /*1440*/  IMAD.HI.U32 R13, R9, R28, RZ ;  /* 0x0000001c090d7227 */ /* 0x000fe200078e00ff */
[----:B------:R-:W-:-:S03]  /*1450*/  LOP3.LUT R15, R7, 0x50, RZ, 0xfc, !PT ;  /* 0x00000050070f7812 */ /* 0x000fc600078efcff */
[----:B------:R-:W-:Y:S01]  /*1460*/  IMAD.MOV R11, RZ, RZ, -R11 ;  /* 0x000000ffff0b7224 */ /* 0x000fe200078e0a0b */
[----:B------:R-:W-:Y:S01]  /*1470*/  IABS R38, R15 ;  /* 0x0000000f00267213 */ /* 0x000fe20000000000 */
[----:B------:R-:W-:Y:S01]  /*1480*/  @!P0 IMAD.MOV R20, RZ, RZ, -R20 ;  /* 0x000000ffff148224 */ /* 0x000fe200078e0a14 */
[C---:B------:R-:W-:Y:S01]  /*1490*/  ISETP.GT.U32.AND P0, PT, R5.reuse, R6, PT ;  /* 0x000000060500720c */ /* 0x040fe20003f04070 */
[----:B------:R-:W-:Y:S02]  /*14a0*/  IMAD.MOV R13, RZ, RZ, -R13 ;  /* 0x000000ffff0d7224 */ /* 0x000fe400078e0a0d */
[----:B------:R-:W-:Y:S01]  /*14b0*/  IMAD R22, R5, R11, R26 ;  /* 0x0000000b05167224 */ /* 0x000fe200078e021a */
[----:B------:R-:W-:Y:S01]  /*14c0*/  LOP3.LUT R11, R7, 0x68, RZ, 0xfc, !PT ;  /* 0x00000068070b7812 */ /* 0x000fe200078efcff */
[----:B------:R-:W-:Y:S02]  /*14d0*/  IMAD.MOV.U32 R26, RZ, RZ, R4 ;  /* 0x000000ffff1a7224 */ /* 0x000fe400078e0004 */
[----:B------:R-:W-:Y:S01]  /*14e0*/  @!P1 IMAD.MOV R24, RZ, RZ, -R24 ;  /* 0x000000ffff189224 */ /* 0x000fe200078e0a18 */
[C---:B------:R-:W-:Y:S01]  /*14f0*/  ISETP.GT.U32.AND P1, PT, R5.reuse, R30, PT ;  /* 0x0000001e0500720c */ /* 0x040fe20003f24070 */
[----:B------:R-:W-:Y:S01]  /*1500*/  IMAD R4, R5, R13, R28 ;  /* 0x0000000d05047224 */ /* 0x000fe200078e021c */
[----:B------:R-:W-:Y:S01]  /*1510*/  LOP3.LUT R13, R7, 0x60, RZ, 0xfc, !PT ;  /* 0x00000060070d7812 */ /* 0x000fe200078efcff */
[--C-:B------:R-:W-:Y:S01]  /*1520*/  @!P6 IMAD.IADD R10, R10, 0x1, -R5.reuse ;  /* 0x000000010a0ae824 */ /* 0x100fe200078e0a05 */
[----:B------:R-:W-:Y:S01]  /*1530*/  IABS R34, R11 ;  /* 0x0000000b00227213 */ /* 0x000fe20000000000 */
[----:B------:R-:W-:Y:S01]  /*1540*/  @!P0 IMAD.IADD R6, R6, 0x1, -R5 ;  /* 0x0000000106068824 */ /* 0x000fe200078e0a05 */
[C---:B------:R-:W-:Y:S01]  /*1550*/  ISETP.GT.U32.AND P6, PT, R5.reuse, R4, PT ;  /* 0x000000040500720c */ /* 0x040fe20003fc4070 */
[----:B------:R-:W-:Y:S01]  /*1560*/  @!P5 IMAD.MOV R26, RZ, RZ, -R26 ;  /* 0x000000ffff1ad224 */ /* 0x000fe200078e0a1a */
[----:B------:R-:W-:Y:S01]  /*1570*/  IABS R36, R13 ;  /* 0x0000000d00247213 */ /* 0x000fe20000000000 */
[----:B------:R-:W-:Y:S01]  /*1580*/  IMAD.MOV.U32 R28, RZ, RZ, R6 ;  /* 0x000000ffff1c7224 */ /* 0x000fe200078e0006 */
[----:B------:R-:W-:Y:S01]  /*1590*/  ISETP.GT.U32.AND P5, PT, R5, R22, PT ;  /* 0x000000160500720c */ /* 0x000fe20003fa4070 */
[----:B------:R-:W-:Y:S01]  /*15a0*/  IMAD.HI.U32 R6, R9, R34, RZ ;  /* 0x0000002209067227 */ /* 0x000fe200078e00ff */
[----:B------:R-:W-:-:S02]  /*15b0*/  ISETP.GE.AND P0, PT, R17, RZ, PT ;  /* 0x000000ff1100720c */ /* 0x000fc40003f06270 */
[----:B------:R-:W-:Y:S01]  /*15c0*/  LOP3.LUT R17, R7, 0x48, RZ, 0xfc, !PT ;  /* 0x0000004807117812 */ /* 0x000fe200078efcff */
[--C-:B------:R-:W-:Y:S01]  /*15d0*/  @!P1 IMAD.IADD R30, R30, 0x1, -R5.reuse ;  /* 0x000000011e1e9824 */ /* 0x100fe200078e0a05 */
[----:B------:R-:W-:Y:S01]  /*15e0*/  ISETP.GE.AND P1, PT, R19, RZ, PT ;  /* 0x000000ff1300720c */ /* 0x000fe20003f26270 */
[----:B------:R-:W-:Y:S01]  /*15f0*/  @!P3 IMAD.MOV R28, RZ, RZ, -R28 ;  /* 0x000000ffff1cb224 */ /* 0x000fe200078e0a1c */
[----:B------:R-:W-:Y:S01]  /*1600*/  IABS R42, R17 ;  /* 0x00000011002a7213 */ /* 0x000fe20000000000 */
[----:B------:R-:W-:Y:S01]  /*1610*/  @!P6 IMAD.IADD R4, R4, 0x1, -R5 ;  /* 0x000000010404e824 */ /* 0x000fe200078e0a05 */
[----:B------:R-:W-:Y:S01]  /*1620*/  ISETP.GT.U32.AND P3, PT, R5, R30, PT ;  /* 0x0000001e0500720c */ /* 0x000fe20003f64070 */
[----:B------:R-:W-:Y:S01]  /*1630*/  IMAD.MOV.U32 R32, RZ, RZ, R10 ;  /* 0x000000ffff207224 */ /* 0x000fe200078e000a */
[----:B------:R-:W-:Y:S01]  /*1640*/  LOP3.LUT R19, R7, 0x40, RZ, 0xfc, !PT ;  /* 0x0000004007137812 */ /* 0x000fe200078efcff */
[----:B------:R-:W-:Y:S01]  /*1650*/  IMAD.MOV R6, RZ, RZ, -R6 ;  /* 0x000000ffff067224 */ /* 0x000fe200078e0a06 */
[----:B------:R-:W-:Y:S01]  /*1660*/  ISETP.GT.U32.AND P6, PT, R5, R4, PT ;  /* 0x000000040500720c */ /* 0x000fe20003fc4070 */
[----:B------:R-:W-:Y:S01]  /*1670*/  IMAD.HI.U32 R10, R9, R36, RZ ;  /* 0x00000024090a7227 */ /* 0x000fe200078e00ff */
[----:B------:R-:W-:-:S03]  /*1680*/  IABS R44, R19 ;  /* 0x00000013002c7213 */ /* 0x000fc60000000000 */
[C---:B------:R-:W-:Y:S02]  /*1690*/  IMAD R6, R5.reuse, R6, R34 ;  /* 0x0000000605067224 */ /* 0x040fe400078e0222 */
[----:B------:R-:W-:Y:S02]  /*16a0*/  IMAD.MOV R10, RZ, RZ, -R10 ;  /* 0x000000ffff0a7224 */ /* 0x000fe400078e0a0a */
[--C-:B------:R-:W-:Y:S01]  /*16b0*/  @!P3 IMAD.IADD R30, R30, 0x1, -R5.reuse ;  /* 0x000000011e1eb824 */ /* 0x100fe200078e0a05 */
[C---:B------:R-:W-:Y:S01]  /*16c0*/  ISETP.GT.U32.AND P3, PT, R5.reuse, R6, PT ;  /* 0x000000060500720c */ /* 0x040fe20003f64070 */
[C---:B------:R-:W-:Y:S02]  /*16d0*/  IMAD R10, R5.reuse, R10, R36 ;  /* 0x0000000a050a7224 */ /* 0x040fe400078e0224 */
[--C-:B------:R-:W-:Y:S02]  /*16e0*/  @!P5 IMAD.IADD R22, R22, 0x1, -R5.reuse ;  /* 0x000000011616d824 */ /* 0x100fe400078e0a05 */
[----:B------:R-:W-:Y:S01]  /*16f0*/  @!P6 IMAD.IADD R4, R4, 0x1, -R5 ;  /* 0x000000010404e824 */ /* 0x000fe200078e0a05 */
[C---:B------:R-:W-:Y:S01]  /*1700*/  ISETP.GT.U32.AND P6, PT, R5.reuse, R10, PT ;  /* 0x0000000a0500720c */ /* 0x040fe20003fc4070 */
[----:B------:R-:W-:Y:S01]  /*1710*/  @!P4 IMAD.MOV R32, RZ, RZ, -R32 ;  /* 0x000000ffff20c224 */ /* 0x000fe200078e0a20 */
[----:B------:R-:W-:Y:S01]  /*1720*/  ISETP.GT.U32.AND P5, PT, R5, R22, PT ;  /* 0x000000160500720c */ /* 0x000fe20003fa4070 */
[----:B------:R-:W-:Y:S01]  /*1730*/  IMAD.MOV.U32 R34, RZ, RZ, R30 ;  /* 0x000000ffff227224 */ /* 0x000fe200078e001e */
[----:B------:R-:W-:Y:S01]  /*1740*/  ISETP.GE.AND P4, PT, R11, RZ, PT ;  /* 0x000000ff0b00720c */ /* 0x000fe20003f86270 */
[----:B------:R-:W-:-:S04]  /*1750*/  IMAD.HI.U32 R11, R9, R38, RZ ;  /* 0x00000026090b7227 */ /* 0x000fc800078e00ff */
[----:B------:R-:W-:Y:S01]  /*1760*/  @!P3 IMAD.IADD R6, R6, 0x1, -R5 ;  /* 0x000000010606b824 */ /* 0x000fe200078e0a05 */
[----:B------:R-:W-:Y:S01]  /*1770*/  ISETP.GE.AND P3, PT, R15, RZ, PT ;  /* 0x000000ff0f00720c */ /* 0x000fe20003f66270 */
[----:B------:R-:W-:Y:S02]  /*1780*/  IMAD.MOV R11, RZ, RZ, -R11 ;  /* 0x000000ffff0b7224 */ /* 0x000fe400078e0a0b */
[--C-:B------:R-:W-:Y:S01]  /*1790*/  @!P6 IMAD.IADD R10, R10, 0x1, -R5.reuse ;  /* 0x000000010a0ae824 */ /* 0x100fe200078e0a05 */
[C---:B------:R-:W-:Y:S01]  /*17a0*/  ISETP.GT.U32.AND P6, PT, R5.reuse, R6, PT ;  /* 0x000000060500720c */ /* 0x040fe20003fc4070 */
[----:B------:R-:W-:Y:S02]  /*17b0*/  IMAD R38, R5, R11, R38 ;  /* 0x0000000b05267224 */ /* 0x000fe400078e0226 */
[----:B------:R-:W-:Y:S01]  /*17c0*/  @!P5 IMAD.IADD R22, R22, 0x1, -R5 ;  /* 0x000000011616d824 */ /* 0x000fe200078e0a05 */
[----:B------:R-:W-:Y:S01]  /*17d0*/  ISETP.GE.AND P5, PT, R13, RZ, PT ;  /* 0x000000ff0d00720c */ /* 0x000fe20003fa6270 */
[----:B------:R-:W-:-:S04]  /*17e0*/  IMAD.HI.U32 R11, R9, R42, RZ ;  /* 0x0000002a090b7227 */ /* 0x000fc800078e00ff */
[----:B------:R-:W-:Y:S02]  /*17f0*/  IMAD.MOV.U32 R36, RZ, RZ, R22 ;  /* 0x000000ffff247224 */ /* 0x000fe400078e0016 */
[----:B------:R-:W-:Y:S02]  /*1800*/  IMAD.MOV R15, RZ, RZ, -R11 ;  /* 0x000000ffff0f7224 */ /* 0x000fe400078e0a0b */
[----:B------:R-:W-:Y:S02]  /*1810*/  IMAD.MOV.U32 R40, RZ, RZ, R4 ;  /* 0x000000ffff287224 */ /* 0x000fe400078e0004 */
[----:B------:R-:W-:Y:S01]  /*1820*/  @!P2 IMAD.MOV R34, RZ, RZ, -R34 ;  /* 0x000000ffff22a224 */ /* 0x000fe200078e0a22 */
[C---:B------:R-:W-:Y:S01]  /*1830*/  ISETP.GT.U32.AND P2, PT, R5.reuse, R38, PT ;  /* 0x000000260500720c */ /* 0x040fe20003f44070 */
[----:B------:R-:W-:Y:S01]  /*1840*/  @!P0 IMAD.MOV R36, RZ, RZ, -R36 ;  /* 0x000000ffff248224 */ /* 0x000fe200078e0a24 */
[C---:B------:R-:W-:Y:S01]  /*1850*/  ISETP.GT.U32.AND P0, PT, R5.reuse, R10, PT ;  /* 0x0000000a0500720c */ /* 0x040fe20003f04070 */
[----:B------:R-:W-:-:S02]  /*1860*/  IMAD R4, R5, R15, R42 ;  /* 0x0000000f05047224 */ /* 0x000fc400078e022a */
[----:B------:R-:W-:Y:S02]  /*1870*/  @!P6 IMAD.IADD R6, R6, 0x1, -R5 ;  /* 0x000000010606e824 */ /* 0x000fe400078e0a05 */
[----:B------:R-:W-:Y:S01]  /*1880*/  IMAD.HI.U32 R11, R9, R44, RZ ;  /* 0x0000002c090b7227 */ /* 0x000fe200078e00ff */
[----:B------:R-:W-:-:S03]  /*1890*/  ISETP.GT.U32.AND P6, PT, R5, R4, PT ;  /* 0x000000040500720c */ /* 0x000fc60003fc4070 */
[----:B------:R-:W-:Y:S02]  /*18a0*/  IMAD.MOV R11, RZ, RZ, -R11 ;  /* 0x000000ffff0b7224 */ /* 0x000fe400078e0a0b */
[--C-:B------:R-:W-:Y:S01]  /*18b0*/  @!P2 IMAD.IADD R38, R38, 0x1, -R5.reuse ;  /* 0x000000012626a824 */ /* 0x100fe200078e0a05 */
[----:B------:R-:W-:Y:S01]  /*18c0*/  ISETP.GE.AND P2, PT, R21, RZ, PT ;  /* 0x000000ff1500720c */ /* 0x000fe20003f46270 */
[--C-:B------:R-:W-:Y:S01]  /*18d0*/  @!P0 IMAD.IADD R10, R10, 0x1, -R5.reuse ;  /* 0x000000010a0a8824 */ /* 0x100fe200078e0a05 */
[----:B------:R-:W-:Y:S01]  /*18e0*/  ISETP.GE.AND P0, PT, R19, RZ, PT ;  /* 0x000000ff1300720c */ /* 0x000fe20003f06270 */
[----:B------:R-:W-:Y:S01]  /*18f0*/  IMAD R22, R5, R11, R44 ;  /* 0x0000000b05167224 */ /* 0x000fe200078e022c */
[----:B------:R-:W-:Y:S01]  /*1900*/  LOP3.LUT R11, R7, 0x28, RZ, 0xfc, !PT ;  /* 0x00000028070b7812 */ /* 0x000fe200078efcff */
[----:B------:R-:W-:Y:S01]  /*1910*/  IMAD.MOV.U32 R44, RZ, RZ, R10 ;  /* 0x000000ffff2c7224 */ /* 0x000fe200078e000a */
[----:B------:R-:W-:Y:S01]  /*1920*/  LEA.HI R19, R87, R2, RZ, 0x1b ;  /* 0x0000000257137211 */ /* 0x000fe200078fd8ff */
[----:B------:R-:W-:Y:S01]  /*1930*/  @!P6 IMAD.IADD R4, R4, 0x1, -R5 ;  /* 0x000000010404e824 */ /* 0x000fe200078e0a05 */
[----:B------:R-:W-:Y:S01]  /*1940*/  IABS R58, R11 ;  /* 0x0000000b003a7213 */ /* 0x000fe20000000000 */
[----:B------:R-:W-:Y:S01]  /*1950*/  IMAD.HI.U32 R13, R9, R46, RZ ;  /* 0x0000002e090d7227 */ /* 0x000fe200078e00ff */
[----:B------:R-:W-:-:S02]  /*1960*/  ISETP.GT.U32.AND P6, PT, R5, R38, PT ;  /* 0x000000260500720c */ /* 0x000fc40003fc4070 */
[----:B------:R-:W-:Y:S01]  /*1970*/  IADD3 R25, R19, 0xb8, RZ ;  /* 0x000000b813197810 */ /* 0x000fe20007ffe0ff */
[----:B------:R-:W-:Y:S01]  /*1980*/  @!P5 IMAD.MOV R44, RZ, RZ, -R44 ;  /* 0x000000ffff2cd224 */ /* 0x000fe200078e0a2c */
[----:B------:R-:W-:Y:S01]  /*1990*/  ISETP.GT.U32.AND P5, PT, R5, R22, PT ;  /* 0x000000160500720c */ /* 0x000fe20003fa4070 */
[----:B------:R-:W-:Y:S01]  /*19a0*/  IMAD.MOV.U32 R42, RZ, RZ, R6 ;  /* 0x000000ffff2a7224 */ /* 0x000fe200078e0006 */
[C---:B------:R-:W-:Y:S01]  /*19b0*/  IADD3 R29, R19.reuse, 0x78, RZ ;  /* 0x00000078131d7810 */ /* 0x040fe20007ffe0ff */
[----:B------:R-:W-:Y:S01]  /*19c0*/  IMAD.MOV R13, RZ, RZ, -R13 ;  /* 0x000000ffff0d7224 */ /* 0x000fe200078e0a0d */
[----:B------:R-:W-:Y:S01]  /*19d0*/  IADD3 R27, R19, 0x98, RZ ;  /* 0x00000098131b7810 */ /* 0x000fe20007ffe0ff */
[----:B------:R-:W-:Y:S01]  /*19e0*/  IMAD.HI.U32 R6, R9, R58, RZ ;  /* 0x0000003a09067227 */ /* 0x000fe200078e00ff */
[----:B------:R-:W-:Y:S02]  /*19f0*/  IABS R56, R29 ;  /* 0x0000001d00387213 */ /* 0x000fe40000000000 */
[----:B------:R-:W-:Y:S01]  /*1a00*/  IABS R54, R27 ;  /* 0x0000001b00367213 */ /* 0x000fe20000000000 */
[----:B------:R-:W-:Y:S01]  /*1a10*/  IMAD R46, R5, R13, R46 ;  /* 0x0000000d052e7224 */ /* 0x000fe200078e022e */
[----:B------:R-:W-:Y:S01]  /*1a20*/  LOP3.LUT R13, R7, 0x20, RZ, 0xfc, !PT ;  /* 0x00000020070d7812 */ /* 0x000fe200078efcff */
[----:B------:R-:W-:Y:S01]  /*1a30*/  IMAD.MOV R10, RZ, RZ, -R6 ;  /* 0x000000ffff0a7224 */ /* 0x000fe200078e0a06 */
[----:B------:R-:W-:Y:S01]  /*1a40*/  IADD3 R15, R19, 0x38, RZ ;  /* 0x00000038130f7810 */ /* 0x000fe20007ffe0ff */
[--C-:B------:R-:W-:Y:S01]  /*1a50*/  @!P6 IMAD.IADD R38, R38, 0x1, -R5.reuse ;  /* 0x000000012626e824 */ /* 0x100fe200078e0a05 */
[C---:B------:R-:W-:Y:S01]  /*1a60*/  ISETP.GT.U32.AND P6, PT, R5.reuse, R46, PT ;  /* 0x0000002e0500720c */ /* 0x040fe20003fc4070 */
[----:B------:R-:W-:Y:S01]  /*1a70*/  IMAD R58, R5, R10, R58 ;  /* 0x0000000a053a7224 */ /* 0x000fe200078e023a */
[----:B------:R-:W-:Y:S01]  /*1a80*/  IABS R60, R13 ;  /* 0x0000000d003c7213 */ /* 0x000fe20000000000 */
[----:B------:R-:W-:-:S02]  /*1a90*/  @!P5 IMAD.IADD R22, R22, 0x1, -R5 ;  /* 0x000000011616d824 */ /* 0x000fc400078e0a05 */
[----:B------:R-:W-:Y:S01]  /*1aa0*/  IMAD.HI.U32 R10, R9, R64, RZ ;  /* 0x00000040090a7227 */ /* 0x000fe200078e00ff */
[----:B------:R-:W-:-:S03]  /*1ab0*/  ISETP.GT.U32.AND P5, PT, R5, R58, PT ;  /* 0x0000003a0500720c */ /* 0x000fc60003fa4070 */
[----:B------:R-:W-:Y:S01]  /*1ac0*/  @!P4 IMAD.MOV R42, RZ, RZ, -R42 ;  /* 0x000000ffff2ac224 */ /* 0x000fe200078e0a2a */
[----:B------:R-:W-:Y:S01]  /*1ad0*/  ISETP.GT.U32.AND P4, PT, R5, R4, PT ;  /* 0x000000040500720c */ /* 0x000fe20003f84070 */
[----:B------:R-:W-:-:S04]  /*1ae0*/  IMAD.HI.U32 R6, R9, R60, RZ ;  /* 0x0000003c09067227 */ /* 0x000fc800078e00ff */
[--C-:B------:R-:W-:Y:S01]  /*1af0*/  @!P6 IMAD.IADD R46, R46, 0x1, -R5.reuse ;  /* 0x000000012e2ee824 */ /* 0x100fe200078e0a05 */
[C---:B------:R-:W-:Y:S01]  /*1b00*/  ISETP.GT.U32.AND P6, PT, R5.reuse, R22, PT ;  /* 0x000000160500720c */ /* 0x040fe20003fc4070 */
[----:B------:R-:W-:Y:S02]  /*1b10*/  IMAD.MOV R10, RZ, RZ, -R10 ;  /* 0x000000ffff0a7224 */ /* 0x000fe400078e0a0a */
[--C-:B------:R-:W-:Y:S01]  /*1b20*/  @!P5 IMAD.IADD R58, R58, 0x1, -R5.reuse ;  /* 0x000000013a3ad824 */ /* 0x100fe200078e0a05 */
[C---:B------:R-:W-:Y:S01]  /*1b30*/  ISETP.GT.U32.AND P5, PT, R5.reuse, R46, PT ;  /* 0x0000002e0500720c */ /* 0x040fe20003fa4070 */
[----:B------:R-:W-:Y:S02]  /*1b40*/  IMAD.MOV R6, RZ, RZ, -R6 ;  /* 0x000000ffff067224 */ /* 0x000fe400078e0a06 */
[C---:B------:R-:W-:Y:S02]  /*1b50*/  IMAD R64, R5.reuse, R10, R64 ;  /* 0x0000000a05407224 */ /* 0x040fe400078e0240 */
[----:B------:R-:W-:Y:S01]  /*1b60*/  IMAD R60, R5, R6, R60 ;  /* 0x00000006053c7224 */ /* 0x000fe200078e023c */
[----:B------:R-:W-:Y:S01]  /*1b70*/  IADD3 R6, R19, 0xd8, RZ ;  /* 0x000000d813067810 */ /* 0x000fe20007ffe0ff */
[--C-:B------:R-:W-:Y:S01]  /*1b80*/  @!P4 IMAD.IADD R4, R4, 0x1, -R5.reuse ;  /* 0x000000010404c824 */ /* 0x100fe200078e0a05 */
[----:B------:R-:W-:Y:S01]  /*1b90*/  ISETP.GE.AND P4, PT, R11, RZ, PT ;  /* 0x000000ff0b00720c */ /* 0x000fe20003f86270 */
[--C-:B------:R-:W-:Y:S01]  /*1ba0*/  @!P6 IMAD.IADD R22, R22, 0x1, -R5.reuse ;  /* 0x000000011616e824 */ /* 0x100fe200078e0a05 */
[----:B------:R-:W-:Y:S01]  /*1bb0*/  ISETP.GT.U32.AND P6, PT, R5, R60, PT ;  /* 0x0000003c0500720c */ /* 0x000fe20003fc4070 */
[----:B------:R-:W-:Y:S01]  /*1bc0*/  @!P1 IMAD.MOV R40, RZ, RZ, -R40 ;  /* 0x000000ffff289224 */ /* 0x000fe200078e0a28 */
[----:B------:R-:W-:Y:S01]  /*1bd0*/  ISETP.GE.AND P1, PT, R17, RZ, PT ;  /* 0x000000ff1100720c */ /* 0x000fe20003f26270 */
[----:B------:R-:W-:Y:S01]  /*1be0*/  @!P5 IMAD.IADD R46, R46, 0x1, -R5 ;  /* 0x000000012e2ed824 */ /* 0x000fe200078e0a05 */
[----:B------:R-:W-:Y:S01]  /*1bf0*/  ISETP.GT.U32.AND P5, PT, R5, R64, PT ;  /* 0x000000400500720c */ /* 0x000fe20003fa4070 */
[----:B------:R-:W-:Y:S01]  /*1c00*/  IMAD.MOV.U32 R50, RZ, RZ, R4 ;  /* 0x000000ffff327224 */ /* 0x000fe200078e0004 */
[----:B------:R-:W-:Y:S01]  /*1c10*/  IADD3 R4, R19, 0xf8, RZ ;  /* 0x000000f813047810 */ /* 0x000fe20007ffe0ff */
[----:B------:R-:W-:Y:S01]  /*1c20*/  IMAD.MOV.U32 R52, RZ, RZ, R22 ;  /* 0x000000ffff347224 */ /* 0x000fe200078e0016 */
[----:B------:R-:W1:Y:S01]  /*1c30*/  I2F.RP R17, R23 ;  /* 0x0000001700117306 */ /* 0x000e620000209400 */
[----:B------:R-:W-:Y:S01]  /*1c40*/  IMAD.HI.U32 R11, R9, R66, RZ ;  /* 0x00000042090b7227 */ /* 0x000fe200078e00ff */
[----:B------:R-:W-:-:S02]  /*1c50*/  IABS R22, R4 ;  /* 0x0000000400167213 */ /* 0x000fc40000000000 */
[----:B------:R-:W-:Y:S01]  /*1c60*/  IABS R30, R6 ;  /* 0x00000006001e7213 */ /* 0x000fe20000000000 */
[----:B------:R-:W-:Y:S01]  /*1c70*/  @!P0 IMAD.MOV R52, RZ, RZ, -R52 ;  /* 0x000000ffff348224 */ /* 0x000fe200078e0a34 */
[----:B------:R-:W-:Y:S01]  /*1c80*/  ISETP.GE.AND P0, PT, R4, RZ, PT ;  /* 0x000000ff0400720c */ /* 0x000fe20003f06270 */
[--C-:B------:R-:W-:Y:S02]  /*1c90*/  @!P6 IMAD.IADD R60, R60, 0x1, -R5.reuse ;  /* 0x000000013c3ce824 */ /* 0x100fe400078e0a05 */
[----:B------:R-:W-:Y:S02]  /*1ca0*/  @!P5 IMAD.IADD R64, R64, 0x1, -R5 ;  /* 0x000000014040d824 */ /* 0x000fe400078e0a05 */
[----:B------:R-:W-:Y:S01]  /*1cb0*/  IMAD.HI.U32 R4, R9, R22, RZ ;  /* 0x0000001609047227 */ /* 0x000fe200078e00ff */
[C---:B------:R-:W-:Y:S02]  /*1cc0*/  ISETP.GT.U32.AND P6, PT, R5.reuse, R60, PT ;  /* 0x0000003c0500720c */ /* 0x040fe40003fc4070 */
[C---:B------:R-:W-:Y:S01]  /*1cd0*/  ISETP.GT.U32.AND P5, PT, R5.reuse, R64, PT ;  /* 0x000000400500720c */ /* 0x040fe20003fa4070 */
[----:B------:R-:W-:Y:S01]  /*1ce0*/  @!P1 IMAD.MOV R50, RZ, RZ, -R50 ;  /* 0x000000ffff329224 */ /* 0x000fe200078e0a32 */
[----:B------:R-:W-:Y:S01]  /*1cf0*/  ISETP.GT.U32.AND P1, PT, R5, R58, PT ;  /* 0x0000003a0500720c */ /* 0x000fe20003f24070 */
[----:B------:R-:W-:Y:S01]  /*1d00*/  IMAD.MOV R4, RZ, RZ, -R4 ;  /* 0x000000ffff047224 */ /* 0x000fe200078e0a04 */
[----:B-1----:R-:W1:Y:S01]  /*1d10*/  MUFU.RCP R17, R17 ;  /* 0x0000001100117308 */ /* 0x002e620000001000 */
[----:B------:R-:W-:Y:S01]  /*1d20*/  IMAD.MOV.U32 R48, RZ, RZ, R38 ;  /* 0x000000ffff307224 */ /* 0x000fe200078e0026 */
[----:B------:R-:W-:Y:S01]  /*1d30*/  IABS R38, R25 ;  /* 0x0000001900267213 */ /* 0x000fe20000000000 */
[----:B------:R-:W-:-:S02]  /*1d40*/  IMAD.MOV R11, RZ, RZ, -R11 ;  /* 0x000000ffff0b7224 */ /* 0x000fc400078e0a0b */
[C---:B------:R-:W-:Y:S02]  /*1d50*/  IMAD R4, R5.reuse, R4, R22 ;  /* 0x0000000405047224 */ /* 0x040fe400078e0216 */
[----:B------:R-:W-:Y:S02]  /*1d60*/  IMAD R66, R5, R11, R66 ;  /* 0x0000000b05427224 */ /* 0x000fe400078e0242 */
[----:B------:R-:W-:-:S04]  /*1d70*/  IMAD.HI.U32 R10, R9, R38, RZ ;  /* 0x00000026090a7227 */ /* 0x000fc800078e00ff */
[--C-:B------:R-:W-:Y:S01]  /*1d80*/  @!P5 IMAD.IADD R64, R64, 0x1, -R5.reuse ;  /* 0x000000014040d824 */ /* 0x100fe200078e0a05 */
[C---:B------:R-:W-:Y:S01]  /*1d90*/  ISETP.GT.U32.AND P5, PT, R5.reuse, R4, PT ;  /* 0x000000040500720c */ /* 0x040fe20003fa4070 */
[--C-:B------:R-:W-:Y:S01]  /*1da0*/  @!P1 IMAD.IADD R58, R58, 0x1, -R5.reuse ;  /* 0x000000013a3a9824 */ /* 0x100fe200078e0a05 */
[----:B------:R-:W-:Y:S01]  /*1db0*/  ISETP.GE.AND P1, PT, R6, RZ, PT ;  /* 0x000000ff0600720c */ /* 0x000fe20003f26270 */
[----:B------:R-:W-:Y:S01]  /*1dc0*/  @!P6 IMAD.IADD R60, R60, 0x1, -R5 ;  /* 0x000000013c3ce824 */ /* 0x000fe200078e0a05 */
[----:B------:R-:W-:Y:S01]  /*1dd0*/  ISETP.GT.U32.AND P6, PT, R5, R66, PT ;  /* 0x000000420500720c */ /* 0x000fe20003fc4070 */
[----:B------:R-:W-:Y:S02]  /*1de0*/  IMAD.MOV R22, RZ, RZ, -R10 ;  /* 0x000000ffff167224 */ /* 0x000fe400078e0a0a */
[----:B------:R-:W-:-:S04]  /*1df0*/  IMAD.HI.U32 R10, R9, R56, RZ ;  /* 0x00000038090a7227 */ /* 0x000fc800078e00ff */
[----:B------:R-:W-:-:S04]  /*1e00*/  IMAD.HI.U32 R6, R9, R30, RZ ;  /* 0x0000001e09067227 */ /* 0x000fc800078e00ff */
[----:B------:R-:W-:Y:S02]  /*1e10*/  IMAD.MOV R10, RZ, RZ, -R10 ;  /* 0x000000ffff0a7224 */ /* 0x000fe400078e0a0a */
[----:B------:R-:W-:Y:S02]  /*1e20*/  IMAD.MOV R6, RZ, RZ, -R6 ;  /* 0x000000ffff067224 */ /* 0x000fe400078e0a06 */
[C---:B------:R-:W-:Y:S02]  /*1e30*/  IMAD R22, R5.reuse, R22, R38 ;  /* 0x0000001605167224 */ /* 0x040fe400078e0226 */
[C---:B------:R-:W-:Y:S02]  /*1e40*/  IMAD R38, R5.reuse, R10, R56 ;  /* 0x0000000a05267224 */ /* 0x040fe400078e0238 */
[----:B------:R-:W-:Y:S02]  /*1e50*/  IMAD R6, R5, R6, R30 ;  /* 0x0000000605067224 */ /* 0x000fe400078e021e */
[----:B------:R-:W-:-:S02]  /*1e60*/  IMAD.MOV.U32 R56, RZ, RZ, R46 ;  /* 0x000000ffff387224 */ /* 0x000fc400078e002e */
[----:B------:R-:W-:Y:S02]  /*1e70*/  @!P5 IMAD.IADD R4, R4, 0x1, -R5 ;  /* 0x000000010404d824 */ /* 0x000fe400078e0a05 */
[----:B------:R-:W-:-:S04]  /*1e80*/  IMAD.HI.U32 R11, R9, R54, RZ ;  /* 0x00000036090b7227 */ /* 0x000fc800078e00ff */
[----:B------:R-:W-:Y:S01]  /*1e90*/  @!P6 IMAD.IADD R66, R66, 0x1, -R5 ;  /* 0x000000014242e824 */ /* 0x000fe200078e0a05 */
[C---:B------:R-:W-:Y:S01]  /*1ea0*/  ISETP.GT.U32.AND P6, PT, R5.reuse, R6, PT ;  /* 0x000000060500720c */ /* 0x040fe20003fc4070 */
[----:B------:R-:W-:Y:S01]  /*1eb0*/  @!P2 IMAD.MOV R56, RZ, RZ, -R56 ;  /* 0x000000ffff38a224 */ /* 0x000fe200078e0a38 */
[C---:B------:R-:W-:Y:S01]  /*1ec0*/  ISETP.GT.U32.AND P2, PT, R5.reuse, R4, PT ;  /* 0x000000040500720c */ /* 0x040fe20003f44070 */
[----:B------:R-:W-:Y:S01]  /*1ed0*/  IMAD.MOV R11, RZ, RZ, -R11 ;  /* 0x000000ffff0b7224 */ /* 0x000fe200078e0a0b */
[----:B------:R-:W-:Y:S01]  /*1ee0*/  ISETP.GT.U32.AND P5, PT, R5, R66, PT ;  /* 0x000000420500720c */ /* 0x000fe20003fa4070 */
[----:B------:R-:W-:Y:S01]  /*1ef0*/  @!P3 IMAD.MOV R48, RZ, RZ, -R48 ;  /* 0x000000ffff30b224 */ /* 0x000fe200078e0a30 */
[----:B------:R-:W-:Y:S01]  /*1f00*/  ISETP.GE.AND P3, PT, R13, RZ, PT ;  /* 0x000000ff0d00720c */ /* 0x000fe20003f66270 */
[----:B------:R-:W-:Y:S01]  /*1f10*/  IMAD R30, R5, R11, R54 ;  /* 0x0000000b051e7224 */ /* 0x000fe200078e0236 */
[----:B-1----:R-:W-:Y:S01]  /*1f20*/  IADD3 R11, R17, 0xffffffe, RZ ;  /* 0x0ffffffe110b7810 */ /* 0x002fe20007ffe0ff */
[----:B------:R-:W-:Y:S01]  /*1f30*/  @!P4 IMAD.MOV R58, RZ, RZ, -R58 ;  /* 0x000000ffff3ac224 */ /* 0x000fe200078e0a3a */
[----:B------:R-:W-:Y:S01]  /*1f40*/  IADD3 R13, R19, 0x58, RZ ;  /* 0x00000058130d7810 */ /* 0x000fe20007ffe0ff */
[----:B------:R-:W-:Y:S01]  /*1f50*/  IMAD.SHL.U32 R252, R252, 0x20, RZ ;  /* 0x00000020fcfc7824 */ /* 0x000fe200078e00ff */
[----:B------:R-:W-:Y:S01]  /*1f60*/  IABS R54, R15 ;  /* 0x0000000f00367213 */ /* 0x000fe20000000000 */
[--C-:B------:R-:W-:Y:S01]  /*1f70*/  @!P6 IMAD.IADD R6, R6, 0x1, -R5.reuse ;  /* 0x000000010606e824 */ /* 0x100fe200078e0a05 */
[----:B------:R-:W1:Y:S01]  /*1f80*/  F2I.FTZ.U32.TRUNC.NTZ R11, R11 ;  /* 0x0000000b000b7305 */ /* 0x000e62000021f000 */
[----:B------:R-:W-:Y:S01]  /*1f90*/  IABS R46, R13 ;  /* 0x0000000d002e7213 */ /* 0x000fe20000000000 */
[----:B------:R-:W-:Y:S01]  /*1fa0*/  @!P2 IMAD.IADD R4, R4, 0x1, -R5 ;  /* 0x000000010404a824 */ /* 0x000fe200078e0a05 */
[----:B------:R-:W-:Y:S01]  /*1fb0*/  ISETP.GT.U32.AND P2, PT, R5, R30, PT ;  /* 0x0000001e0500720c */ /* 0x000fe20003f44070 */
[----:B------:R-:W-:Y:S01]  /*1fc0*/  IMAD.HI.U32 R17, R9, R54, RZ ;  /* 0x0000003609117227 */ /* 0x000fe200078e00ff */
[----:B------:R-:W-:-:S02]  /*1fd0*/  IADD3 R19, R19, 0x18, RZ ;  /* 0x0000001813137810 */ /* 0x000fc40007ffe0ff */
[----:B------:R-:W-:Y:S01]  /*1fe0*/  ISETP.GT.U32.AND P6, PT, R5, R6, PT ;  /* 0x000000060500720c */ /* 0x000fe20003fc4070 */
[----:B------:R-:W-:Y:S01]  /*1ff0*/  IMAD.HI.U32 R10, R9, R46, RZ ;  /* 0x0000002e090a7227 */ /* 0x000fe200078e00ff */
[----:B------:R-:W-:-:S03]  /*2000*/  IABS R62, R19 ;  /* 0x00000013003e7213 */ /* 0x000fc60000000000 */
[----:B------:R-:W-:Y:S02]  /*2010*/  IMAD.MOV R17, RZ, RZ, -R17 ;  /* 0x000000ffff117224 */ /* 0x000fe400078e0a11 */
[----:B------:R-:W-:Y:S01]  /*2020*/  @!P5 IMAD.IADD R66, R66, 0x1, -R5 ;  /* 0x000000014242d824 */ /* 0x000fe200078e0a05 */
[C---:B------:R-:W-:Y:S01]  /*2030*/  ISETP.GT.U32.AND P5, PT, R5.reuse, R22, PT ;  /* 0x000000160500720c */ /* 0x040fe20003fa4070 */
[----:B------:R-:W-:Y:S02]  /*2040*/  IMAD.MOV R10, RZ, RZ, -R10 ;  /* 0x000000ffff0a7224 */ /* 0x000fe400078e0a0a */
[----:B------:R-:W-:Y:S02]  /*2050*/  IMAD R54, R5, R17, R54 ;  /* 0x0000001105367224 */ /* 0x000fe400078e0236 */
[----:B------:R-:W-:-:S04]  /*2060*/  IMAD.HI.U32 R21, R9, R62, RZ ;  /* 0x0000003e09157227 */ /* 0x000fc800078e00ff */
[C---:B------:R-:W-:Y:S02]  /*2070*/  IMAD R46, R5.reuse, R10, R46 ;  /* 0x0000000a052e7224 */ /* 0x040fe400078e022e */
[----:B-1----:R-:W-:Y:S02]  /*2080*/  IMAD.MOV R10, RZ, RZ, -R11 ;  /* 0x000000ffff0a7224 */ /* 0x002fe400078e0a0b */
[----:B------:R-:W-:Y:S01]  /*2090*/  @!P2 IMAD.IADD R30, R30, 0x1, -R5 ;  /* 0x000000011e1ea824 */ /* 0x000fe200078e0a05 */
[C---:B------:R-:W-:Y:S01]  /*20a0*/  ISETP.GT.U32.AND P2, PT, R5.reuse, R54, PT ;  /* 0x000000360500720c */ /* 0x040fe20003f44070 */
[----:B------:R-:W-:Y:S02]  /*20b0*/  IMAD.MOV R21, RZ, RZ, -R21 ;  /* 0x000000ffff157224 */ /* 0x000fe400078e0a15 */
[----:B------:R-:W-:Y:S01]  /*20c0*/  @!P6 IMAD.IADD R6, R6, 0x1, -R5 ;  /* 0x000000010606e824 */ /* 0x000fe200078e0a05 */
[----:B------:R-:W-:Y:S01]  /*20d0*/  ISETP.GT.U32.AND P6, PT, R5, R38, PT ;  /* 0x000000260500720c */ /* 0x000fe20003fc4070 */
[----:B------:R-:W-:-:S02]  /*20e0*/  IMAD R17, R10, R23, RZ ;  /* 0x000000170a117224 */ /* 0x000fc400078e02ff */
[----:B------:R-:W-:Y:S01]  /*20f0*/  @!P3 IMAD.MOV R60, RZ, RZ, -R60 ;  /* 0x000000ffff3cb224 */ /* 0x000fe200078e0a3c */
[----:B------:R-:W-:Y:S01]  /*2100*/  ISETP.GT.U32.AND P3, PT, R5, R30, PT ;  /* 0x0000001e0500720c */ /* 0x000fe20003f64070 */
[----:B------:R-:W-:Y:S02]  /*2110*/  IMAD.MOV.U32 R10, RZ, RZ, RZ ;  /* 0x000000ffff0a7224 */ /* 0x000fe400078e00ff */
[----:B------:R-:W-:-:S04]  /*2120*/  IMAD.HI.U32 R9, R9, R68, RZ ;  /* 0x0000004409097227 */ /* 0x000fc800078e00ff */
[C---:B------:R-:W-:Y:S01]  /*2130*/  IMAD R62, R5.reuse, R21, R62 ;  /* 0x00000015053e7224 */ /* 0x040fe200078e023e */
[----:B------:R-:W-:Y:S01]  /*2140*/  IABS R21, R88 ;  /* 0x0000005800157213 */ /* 0x000fe20000000000 */
[----:B------:R-:W-:Y:S01]  /*2150*/  @!P5 IMAD.IADD R22, R22, 0x1, -R5 ;  /* 0x000000011616d824 */ /* 0x000fe200078e0a05 */
[----:B------:R-:W-:Y:S01]  /*2160*/  ISETP.GT.U32.AND P5, PT, R5, R46, PT ;  /* 0x0000002e0500720c */ /* 0x000fe20003fa4070 */
[----:B------:R-:W-:-:S03]  /*2170*/  IMAD.HI.U32 R10, R11, R17, R10 ;  /* 0x000000110b0a7227 */ /* 0x000fc600078e000a */
[----:B------:R-:W-:Y:S01]  /*2180*/  ISETP.GT.U32.AND P4, PT, R5, R22, PT ;  /* 0x000000160500720c */ /* 0x000fe20003f84070 */
[----:B------:R-:W-:Y:S02]  /*2190*/  IMAD.MOV R11, RZ, RZ, -R9 ;  /* 0x000000ffff0b7224 */ /* 0x000fe400078e0a09 */
[----:B------:R-:W-:Y:S02]  /*21a0*/  IMAD.MOV.U32 R17, RZ, RZ, R21 ;  /* 0x000000ffff117224 */ /* 0x000fe400078e0015 */
[----:B------:R-:W-:Y:S01]  /*21b0*/  @!P2 IMAD.IADD R54, R54, 0x1, -R5 ;  /* 0x000000013636a824 */ /* 0x000fe200078e0a05 */
[----:B------:R-:W-:Y:S01]  /*21c0*/  ISETP.GE.AND P2, PT, R33, RZ, PT ;  /* 0x000000ff2100720c */ /* 0x000fe20003f46270 */
[----:B------:R-:W-:Y:S02]  /*21d0*/  IMAD.MOV.U32 R9, RZ, RZ, R4 ;  /* 0x000000ffff097224 */ /* 0x000fe400078e0004 */
[----:B------:R-:W-:Y:S01]  /*21e0*/  IMAD R68, R5, R11, R68 ;  /* 0x0000000b05447224 */ /* 0x000fe200078e0244 */
[----:B------:R-:W-:Y:S01]  /*21f0*/  LOP3.LUT R11, R87, 0x7, RZ, 0xc0, !PT ;  /* 0x00000007570b7812 */ /* 0x000fe200078ec0ff */
[----:B------:R-:W-:-:S04]  /*2200*/  IMAD.HI.U32 R10, R10, R17, RZ ;  /* 0x000000110a0a7227 */ /* 0x000fc800078e00ff */
[----:B------:R-:W-:Y:S01]  /*2210*/  @!P6 IMAD.IADD R38, R38, 0x1, -R5 ;  /* 0x000000012626e824 */ /* 0x000fe200078e0a05 */
[C---:B------:R-:W-:Y:S01]  /*2220*/  ISETP.GT.U32.AND P6, PT, R5.reuse, R62, PT ;  /* 0x0000003e0500720c */ /* 0x040fe20003fc4070 */
[----:B------:R-:W-:Y:S01]  /*2230*/  @!P0 IMAD.MOV R9, RZ, RZ, -R9 ;  /* 0x000000ffff098224 */ /* 0x000fe200078e0a09 */
[C---:B------:R-:W-:Y:S01]  /*2240*/  ISETP.GT.U32.AND P0, PT, R5.reuse, R54, PT ;  /* 0x000000360500720c */ /* 0x040fe20003f04070 */
[--C-:B------:R-:W-:Y:S01]  /*2250*/  @!P3 IMAD.IADD R30, R30, 0x1, -R5.reuse ;  /* 0x000000011e1eb824 */ /* 0x100fe200078e0a05 */
[----:B------:R-:W-:Y:S01]  /*2260*/  ISETP.GT.U32.AND P3, PT, R5, R68, PT ;  /* 0x000000440500720c */ /* 0x000fe20003f64070 */
[----:B------:R-:W-:Y:S02]  /*2270*/  IMAD.MOV R10, RZ, RZ, -R10 ;  /* 0x000000ffff0a7224 */ /* 0x000fe400078e0a0a */
[----:B------:R-:W-:Y:S01]  /*2280*/  @!P5 IMAD.IADD R46, R46, 0x1, -R5 ;  /* 0x000000012e2ed824 */ /* 0x000fe200078e0a05 */
[----:B------:R-:W-:Y:S01]  /*2290*/  ISETP.GE.AND P5, PT, R31, RZ, PT ;  /* 0x000000ff1f00720c */ /* 0x000fe20003fa6270 */
[----:B------:R-:W-:-:S02]  /*22a0*/  IMAD R4, R23, R10, R17 ;  /* 0x0000000a17047224 */ /* 0x000fc400078e0211 */
[----:B------:R-:W-:Y:S02]  /*22b0*/  IMAD.SHL.U32 R10, R87, 0x10, RZ ;  /* 0x00000010570a7824 */ /* 0x000fe400078e00ff */
[--C-:B------:R-:W-:Y:S02]  /*22c0*/  @!P6 IMAD.IADD R62, R62, 0x1, -R5.reuse ;  /* 0x000000013e3ee824 */ /* 0x100fe400078e0a05 */
[--C-:B------:R-:W-:Y:S01]  /*22d0*/  @!P0 IMAD.IADD R54, R54, 0x1, -R5.reuse ;  /* 0x0000000136368824 */ /* 0x100fe200078e0a05 */
[----:B------:R-:W-:Y:S01]  /*22e0*/  LOP3.LUT R70, R10, 0x600, RZ, 0xc0, !PT ;  /* 0x000006000a467812 */ /* 0x000fe200078ec0ff */
[--C-:B------:R-:W-:Y:S01]  /*22f0*/  @!P3 IMAD.IADD R68, R68, 0x1, -R5.reuse ;  /* 0x000000014444b824 */ /* 0x100fe200078e0a05 */
[----:B------:R-:W-:Y:S01]  /*2300*/  ISETP.GT.U32.AND P0, PT, R23, R4, PT ;  /* 0x000000041700720c */ /* 0x000fe20003f04070 */
[----:B------:R-:W-:Y:S01]  /*2310*/  IMAD.MOV.U32 R10, RZ, RZ, R6 ;  /* 0x000000ffff0a7224 */ /* 0x000fe200078e0006 */
[C---:B------:R-:W-:Y:S01]  /*2320*/  ISETP.GT.U32.AND P6, PT, R5.reuse, R62, PT ;  /* 0x0000003e0500720c */ /* 0x040fe20003fc4070 */
[----:B------:R-:W-:Y:S01]  /*2330*/  @!P5 IMAD.MOV R64, RZ, RZ, -R64 ;  /* 0x000000ffff40d224 */ /* 0x000fe200078e0a40 */
[C---:B------:R-:W-:Y:S01]  /*2340*/  ISETP.GT.U32.AND P5, PT, R5.reuse, R38, PT ;  /* 0x000000260500720c */ /* 0x040fe20003fa4070 */
[----:B------:R-:W-:Y:S01]  /*2350*/  @!P2 IMAD.MOV R66, RZ, RZ, -R66 ;  /* 0x000000ffff42a224 */ /* 0x000fe200078e0a42 */
[----:B------:R-:W-:Y:S01]  /*2360*/  ISETP.GT.U32.AND P2, PT, R5, R46, PT ;  /* 0x0000002e0500720c */ /* 0x000fe20003f44070 */
[----:B------:R-:W-:Y:S01]  /*2370*/  @!P4 IMAD.IADD R22, R22, 0x1, -R5 ;  /* 0x000000011616c824 */ /* 0x000fe200078e0a05 */
[----:B------:R-:W-:Y:S01]  /*2380*/  ISETP.GE.AND P4, PT, R25, RZ, PT ;  /* 0x000000ff1900720c */ /* 0x000fe20003f86270 */
[----:B------:R-:W-:Y:S01]  /*2390*/  @!P1 IMAD.MOV R10, RZ, RZ, -R10 ;  /* 0x000000ffff0a9224 */ /* 0x000fe200078e0a0a */
[----:B------:R-:W-:Y:S01]  /*23a0*/  ISETP.GT.U32.AND P1, PT, R5, R68, PT ;  /* 0x000000440500720c */ /* 0x000fe20003f24070 */
[----:B------:R-:W-:Y:S01]  /*23b0*/  IMAD R21, R11, 0x40, R70 ;  /* 0x000000400b157824 */ /* 0x000fe200078e0246 */
[----:B------:R-:W-:Y:S01]  /*23c0*/  ISETP.NE.U32.AND P3, PT, R89, RZ, PT ;  /* 0x000000ff5900720c */ /* 0x000fe20003f65070 */
[----:B------:R-:W-:-:S02]  /*23d0*/  @!P0 IMAD.IADD R4, R4, 0x1, -R23 ;  /* 0x0000000104048824 */ /* 0x000fc400078e0a17 */
[--C-:B------:R-:W-:Y:S01]  /*23e0*/  @!P6 IMAD.IADD R62, R62, 0x1, -R5.reuse ;  /* 0x000000013e3ee824 */ /* 0x100fe200078e0a05 */
[----:B------:R-:W-:Y:S01]  /*23f0*/  SEL R6, RZ, 0x110, !P3 ;  /* 0x00000110ff067807 */ /* 0x000fe20005800000 */
[--C-:B------:R-:W-:Y:S01]  /*2400*/  @!P5 IMAD.IADD R38, R38, 0x1, -R5.reuse ;  /* 0x000000012626d824 */ /* 0x100fe200078e0a05 */
[----:B------:R-:W-:Y:S01]  /*2410*/  ISETP.GE.AND P5, PT, R27, RZ, PT ;  /* 0x000000ff1b00720c */ /* 0x000fe20003fa6270 */
[--C-:B------:R-:W-:Y:S01]  /*2420*/  @!P2 IMAD.IADD R46, R46, 0x1, -R5.reuse ;  /* 0x000000012e2ea824 */ /* 0x100fe200078e0a05 */
[----:B------:R-:W-:Y:S01]  /*2430*/  ISETP.GE.AND P2, PT, R29, RZ, PT ;  /* 0x000000ff1d00720c */ /* 0x000fe20003f46270 */
[----:B------:R-:W-:Y:S01]  /*2440*/  @!P4 IMAD.MOV R22, RZ, RZ, -R22 ;  /* 0x000000ffff16c224 */ /* 0x000fe200078e0a16 */
[----:B------:R-:W-:Y:S01]  /*2450*/  ISETP.GE.AND P6, PT, R13, RZ, PT ;  /* 0x000000ff0d00720c */ /* 0x000fe20003fc6270 */
[----:B------:R-:W-:Y:S01]  /*2460*/  @!P1 IMAD.IADD R68, R68, 0x1, -R5 ;  /* 0x0000000144449824 */ /* 0x000fe200078e0a05 */
[----:B------:R-:W-:Y:S01]  /*2470*/  ISETP.GT.U32.AND P0, PT, R23, R4, PT ;  /* 0x000000041700720c */ /* 0x000fe20003f04070 */
[----:B------:R-:W-:Y:S01]  /*2480*/  IMAD.SHL.U32 R13, R87, 0x2, RZ ;  /* 0x00000002570d7824 */ /* 0x000fe200078e00ff */
[----:B------:R-:W-:Y:S01]  /*2490*/  ISETP.GE.AND P4, PT, R15, RZ, PT ;  /* 0x000000ff0f00720c */ /* 0x000fe20003f86270 */
[----:B------:R-:W-:Y:S01]  /*24a0*/  IMAD R11, R11, 0x110, RZ ;  /* 0x000001100b0b7824 */ /* 0x000fe200078e02ff */
[----:B------:R-:W-:-:S02]  /*24b0*/  ISETP.GE.AND P3, PT, R19, RZ, PT ;  /* 0x000000ff1300720c */ /* 0x000fc40003f66270 */
[----:B------:R-:W-:Y:S01]  /*24c0*/  ISETP.GE.AND P1, PT, R7, RZ, PT ;  /* 0x000000ff0700720c */ /* 0x000fe20003f26270 */
[----:B------:R-:W-:Y:S01]  /*24d0*/  @!P5 IMAD.MOV R30, RZ, RZ, -R30 ;  /* 0x000000ffff1ed224 */ /* 0x000fe200078e0a1e */
[----:B------:R-:W-:Y:S01]  /*24e0*/  LOP3.LUT R72, R72, 0x30, R13, 0x48, !PT ;  /* 0x0000003048487812 */ /* 0x000fe200078e480d */
[----:B------:R-:W-:Y:S01]  /*24f0*/  @!P2 IMAD.MOV R38, RZ, RZ, -R38 ;  /* 0x000000ffff26a224 */ /* 0x000fe200078e0a26 */
[----:B------:R-:W-:Y:S01]  /*2500*/  LOP3.LUT R13, R13, 0x10, RZ, 0xc0, !PT ;  /* 0x000000100d0d7812 */ /* 0x000fe200078ec0ff */
[----:B------:R-:W-:Y:S01]  /*2510*/  @!P6 IMAD.MOV R46, RZ, RZ, -R46 ;  /* 0x000000ffff2ee224 */ /* 0x000fe200078e0a2e */
[----:B------:R-:W-:Y:S01]  /*2520*/  LOP3.LUT R5, RZ, c[0x0][0x17c], RZ, 0x33, !PT ;  /* 0x00005f00ff057a12 */ /* 0x000fe200078e33ff */
[----:B------:R-:W-:Y:S01]  /*2530*/  @!P0 IMAD.IADD R4, R4, 0x1, -R23 ;  /* 0x0000000104048824 */ /* 0x000fe200078e0a17 */
[----:B------:R-:W-:Y:S01]  /*2540*/  LEA.HI R70, R89, R13, RZ, 0x1e ;  /* 0x0000000d59467211 */ /* 0x000fe200078ff0ff */
[----:B------:R-:W-:Y:S01]  /*2550*/  @!P4 IMAD.MOV R54, RZ, RZ, -R54 ;  /* 0x000000ffff36c224 */ /* 0x000fe200078e0a36 */
[----:B------:R-:W-:Y:S01]  /*2560*/  ISETP.NE.AND P0, PT, RZ, c[0x0][0x17c], PT ;  /* 0x00005f00ff007a0c */ /* 0x000fe20003f05270 */
[----:B------:R-:W-:Y:S01]  /*2570*/  @!P3 IMAD.MOV R62, RZ, RZ, -R62 ;  /* 0x000000ffff3eb224 */ /* 0x000fe200078e0a3e */
[----:B------:R-:W-:Y:S01]  /*2580*/  LOP3.LUT R17, R11, R70, RZ, 0x3c, !PT ;  /* 0x000000460b117212 */ /* 0x000fe200078e3cff */
[----:B------:R-:W-:Y:S01]  /*2590*/  @!P1 IMAD.MOV R68, RZ, RZ, -R68 ;  /* 0x000000ffff449224 */ /* 0x000fe200078e0a44 */
[----:B------:R-:W-:Y:S01]  /*25a0*/  SEL R8, R5, R8, !P0 ;  /* 0x0000000805087207 */ /* 0x000fe20004000000 */
[----:B------:R-:W-:Y:S01]  /*25b0*/  IMAD.SHL.U32 R7, R87, 0x80, RZ ;  /* 0x0000008057077824 */ /* 0x000fe200078e00ff */
[----:B------:R-:W-:Y:S01]  /*25c0*/  SEL R12, R5, R12, !P0 ;  /* 0x0000000c050c7207 */ /* 0x000fe20004000000 */
[----:B------:R-:W-:Y:S01]  /*25d0*/  IMAD R23, R83, c[0x0][0x188], RZ ;  /* 0x0000620053177a24 */ /* 0x000fe200078e02ff */
[C---:B------:R-:W-:Y:S01]  /*25e0*/  SEL R14, R5.reuse, R14, !P0 ;  /* 0x0000000e050e7207 */ /* 0x040fe20004000000 */
        /* <DEDUP_REMOVED lines=13> */
[----:B------:R-:W-:Y:S01]  /*26c0*/  SEL R221, R5, R32, !P0 ;  /* 0x0000002005dd7207 */ /* 0x000fe20004000000 */
        /* <DEDUP_REMOVED lines=45> */
[----:B------:R-:W-:Y:S01]  /*29a0*/  ISETP.GE.AND P1, PT, R88, RZ, PT ;  /* 0x000000ff5800720c */ /* 0x000fe20003f26270 */
[----:B------:R-:W-:Y:S01]  /*29b0*/  IMAD R5, R84, c[0x0][0x188], RZ ;  /* 0x0000620054057a24 */ /* 0x000fe200078e02ff */
[----:B------:R-:W-:Y:S01]  /*29c0*/  ISETP.NE.AND P0, PT, RZ, c[0x0][0x178], PT ;  /* 0x00005e00ff007a0c */ /* 0x000fe20003f05270 */
[----:B------:R-:W-:Y:S01]  /*29d0*/  IMAD R5, R81, c[0x0][0x188], RZ ;  /* 0x0000620051057a24 */ /* 0x000fe200078e02ff */
[----:B------:R-:W-:Y:S01]  /*29e0*/  LEA R247, P2, R9, c[0x0][0x168], 0x1 ;  /* 0x00005a0009f77a11 */ /* 0x000fe200078408ff */
[----:B------:R-:W-:Y:S01]  /*29f0*/  IMAD R5, R61, c[0x0][0x188], RZ ;  /* 0x000062003d057a24 */ /* 0x000fe200078e02ff */
[----:B------:R-:W-:Y:S01]  /*2a00*/  LEA R245, P3, R8, c[0x0][0x168], 0x1 ;  /* 0x00005a0008f57a11 */ /* 0x000fe200078608ff */
[----:B------:R-:W-:Y:S01]  /*2a10*/  IMAD R5, R55, c[0x0][0x188], RZ ;  /* 0x0000620037057a24 */ /* 0x000fe200078e02ff */
[----:B------:R-:W-:Y:S01]  /*2a20*/  LEA R243, P4, R12, c[0x0][0x168], 0x1 ;  /* 0x00005a000cf37a11 */ /* 0x000fe200078808ff */
[----:B------:R-:W-:Y:S01]  /*2a30*/  IMAD R5, R49, c[0x0][0x188], RZ ;  /* 0x0000620031057a24 */ /* 0x000fe200078e02ff */
[----:B------:R-:W-:Y:S01]  /*2a40*/  LEA R241, P5, R14, c[0x0][0x168], 0x1 ;  /* 0x00005a000ef17a11 */ /* 0x000fe200078a08ff */
[----:B------:R-:W-:Y:S01]  /*2a50*/  IMAD R199, R199, c[0x0][0x190], RZ ;  /* 0x00006400c7c77a24 */ /* 0x000fe200078e02ff */
[----:B------:R-:W-:Y:S01]  /*2a60*/  LEA.HI.X.SX32 R246, R9, c[0x0][0x16c], 0x1, P2 ;  /* 0x00005b0009f67a11 */ /* 0x000fe200010f0eff */
[----:B------:R-:W-:Y:S01]  /*2a70*/  @!P1 IMAD.MOV R4, RZ, RZ, -R4 ;  /* 0x000000ffff049224 */ /* 0x000fe200078e0a04 */
[----:B------:R-:W-:Y:S01]  /*2a80*/  LEA.HI.X.SX32 R244, R8, c[0x0][0x16c], 0x1, P3 ;  /* 0x00005b0008f47a11 */ /* 0x000fe200018f0eff */
[----:B------:R-:W-:Y:S01]  /*2a90*/  IMAD R191, R191, c[0x0][0x190], RZ ;  /* 0x00006400bfbf7a24 */ /* 0x000fe200078e02ff */
[----:B------:R-:W-:Y:S01]  /*2aa0*/  @!P0 LOP3.LUT R4, RZ, c[0x0][0x178], RZ, 0x33, !PT ;  /* 0x00005e00ff048a12 */ /* 0x000fe200078e33ff */
[----:B------:R-:W-:Y:S01]  /*2ab0*/  IMAD R185, R185, c[0x0][0x190], RZ ;  /* 0x00006400b9b97a24 */ /* 0x000fe200078e02ff */
[----:B------:R-:W-:Y:S01]  /*2ac0*/  LEA.HI.X.SX32 R242, R12, c[0x0][0x16c], 0x1, P4 ;  /* 0x00005b000cf27a11 */ /* 0x000fe200020f0eff */
[----:B------:R1:W-:Y:S01]  /*2ad0*/  STL [R1+0x4], R7 ;  /* 0x0000040701007387 */ /* 0x0003e20000100800 */
[----:B------:R-:W-:Y:S01]  /*2ae0*/  LEA.HI.X.SX32 R240, R14, c[0x0][0x16c], 0x1, P5 ;  /* 0x00005b000ef07a11 */ /* 0x000fe200028f0eff */
        /* <DEDUP_REMOVED lines=8> */
[----:B------:R-:W-:Y:S01]  /*2b70*/  CS2R R58, SRZ ;  /* 0x00000000003a7805 */ /* 0x000fe2000001ff00 */
[----:B------:R-:W-:Y:S01]  /*2b80*/  LEA.HI.X.SX32 R5, R5, c[0x0][0x164], 0x1, P1 ;  /* 0x0000590005057a11 */ /* 0x000fe200008f0eff */
[----:B------:R-:W-:Y:S01]  /*2b90*/  CS2R R36, SRZ ;  /* 0x0000000000247805 */ /* 0x000fe2000001ff00 */
[----:B------:R-:W-:Y:S01]  /*2ba0*/  LEA R235, P1, R18, c[0x0][0x168], 0x1 ;  /* 0x00005a0012eb7a11 */ /* 0x000fe200078208ff */
[----:B------:R-:W-:Y:S01]  /*2bb0*/  CS2R R38, SRZ ;  /* 0x0000000000267805 */ /* 0x000fe2000001ff00 */
[----:B------:R-:W-:Y:S01]  /*2bc0*/  LEA R231, P3, R22, c[0x0][0x168], 0x1 ;  /* 0x00005a0016e77a11 */ /* 0x000fe200078608ff */
[----:B------:R-:W-:Y:S01]  /*2bd0*/  CS2R R28, SRZ ;  /* 0x00000000001c7805 */ /* 0x000fe2000001ff00 */
[----:B------:R-:W-:Y:S01]  /*2be0*/  LEA R229, P4, R228, c[0x0][0x168], 0x1 ;  /* 0x00005a00e4e57a11 */ /* 0x000fe200078808ff */
[----:B------:R-:W-:Y:S01]  /*2bf0*/  CS2R R30, SRZ ;  /* 0x00000000001e7805 */ /* 0x000fe2000001ff00 */
[C---:B------:R-:W-:Y:S01]  /*2c00*/  LEA R226, P5, R227.reuse, c[0x0][0x168], 0x1 ;  /* 0x00005a00e3e27a11 */ /* 0x040fe200078a08ff */
[----:B------:R-:W-:Y:S01]  /*2c10*/  CS2R R32, SRZ ;  /* 0x0000000000207805 */ /* 0x000fe2000001ff00 */
[----:B------:R-:W-:Y:S01]  /*2c20*/  LEA.HI.X.SX32 R238, R10, c[0x0][0x16c], 0x1, P6 ;  /* 0x00005b000aee7a11 */ /* 0x000fe200030f0eff */
        /* <DEDUP_REMOVED lines=27> */
[----:B------:R-:W-:Y:S01]  /*2de0*/  LEA.HI.X.SX32 R225, R225, c[0x0][0x16c], 0x1, P6 ;  /* 0x00005b00e1e17a11 */ /* 0x000fe200030f0eff */
[----:B------:R-:W-:Y:S01]  /*2df0*/  CS2R R70, SRZ ;  /* 0x0000000000467805 */ /* 0x000fe2000001ff00 */
[----:B------:R-:W-:-:S02]  /*2e00*/  LEA.HI.X.SX32 R223, R11, c[0x0][0x16c], 0x1, P0 ;  /* 0x00005b000bdf7a11 */ /* 0x000fc400000f0eff */
[----:B------:R-:W-:Y:S02]  /*2e10*/  LEA.HI.X.SX32 R221, R221, c[0x0][0x16c], 0x1, P1 ;  /* 0x00005b00dddd7a11 */ /* 0x000fe400008f0eff */
[----:B------:R-:W-:Y:S02]  /*2e20*/  LEA.HI.X.SX32 R219, R219, c[0x0][0x16c], 0x1, P2 ;  /* 0x00005b00dbdb7a11 */ /* 0x000fe400010f0eff */
[----:B------:R-:W-:Y:S02]  /*2e30*/  LEA.HI.X.SX32 R217, R217, c[0x0][0x16c], 0x1, P3 ;  /* 0x00005b00d9d97a11 */ /* 0x000fe400018f0eff */
[----:B------:R-:W-:Y:S02]  /*2e40*/  LEA.HI.X.SX32 R215, R13, c[0x0][0x16c], 0x1, P4 ;  /* 0x00005b000dd77a11 */ /* 0x000fe400020f0eff */
[----:B------:R-:W-:Y:S02]  /*2e50*/  LEA.HI.X.SX32 R213, R213, c[0x0][0x16c], 0x1, P5 ;  /* 0x00005b00d5d57a11 */ /* 0x000fe400028f0eff */
[----:B------:R-:W-:-:S02]  /*2e60*/  LEA R210, P6, R211, c[0x0][0x168], 0x1 ;  /* 0x00005a00d3d27a11 */ /* 0x000fc400078c08ff */
[----:B------:R-:W-:Y:S02]  /*2e70*/  LEA R208, P0, R209, c[0x0][0x168], 0x1 ;  /* 0x00005a00d1d07a11 */ /* 0x000fe400078008ff */
[----:B------:R-:W-:Y:S02]  /*2e80*/  LEA R206, P1, R15, c[0x0][0x168], 0x1 ;  /* 0x00005a000fce7a11 */ /* 0x000fe400078208ff */
[----:B------:R-:W-:Y:S02]  /*2e90*/  LEA R205, P2, R204, c[0x0][0x168], 0x1 ;  /* 0x00005a00cccd7a11 */ /* 0x000fe400078408ff */
[----:B------:R-:W-:Y:S02]  /*2ea0*/  LEA R202, P3, R203, c[0x0][0x168], 0x1 ;  /* 0x00005a00cbca7a11 */ /* 0x000fe400078608ff */
[----:B------:R-:W-:Y:S02]  /*2eb0*/  LEA R200, P4, R201, c[0x0][0x168], 0x1 ;  /* 0x00005a00c9c87a11 */ /* 0x000fe400078808ff */
[----:B------:R-:W-:-:S02]  /*2ec0*/  LEA R198, P5, R199, c[0x0][0x168], 0x1 ;  /* 0x00005a00c7c67a11 */ /* 0x000fc400078a08ff */
[----:B------:R-:W-:Y:S01]  /*2ed0*/  LOP3.LUT R6, R6, R3, RZ, 0x3c, !PT ;  /* 0x0000000306067212 */ /* 0x000fe200078e3cff */
[----:B------:R-:W-:Y:S01]  /*2ee0*/  IMAD.IADD R3, R72, 0x1, R21 ;  /* 0x0000000148037824 */ /* 0x000fe200078e0215 */
[----:B------:R-:W-:Y:S01]  /*2ef0*/  LOP3.LUT R19, R87, 0x1f, RZ, 0xc0, !PT ;  /* 0x0000001f57137812 */ /* 0x000fe200078ec0ff */
[----:B------:R-:W-:Y:S01]  /*2f00*/  IMAD R21, R249, c[0x0][0x188], RZ ;  /* 0x00006200f9157a24 */ /* 0x000fe200078e02ff */
[----:B------:R-:W-:Y:S01]  /*2f10*/  LEA.HI.X.SX32 R211, R211, c[0x0][0x16c], 0x1, P6 ;  /* 0x00005b00d3d37a11 */ /* 0x000fe200030f0eff */
        /* <DEDUP_REMOVED lines=10> */
[----:B------:R-:W-:Y:S01]  /*2fc0*/  CS2R R56, SRZ ;  /* 0x0000000000387805 */ /* 0x000fe2000001ff00 */
[----:B------:R-:W-:Y:S01]  /*2fd0*/  LEA.HI.X.SX32 R199, R199, c[0x0][0x16c], 0x1, P5 ;  /* 0x00005b00c7c77a11 */ /* 0x000fe200028f0eff */
[----:B------:R-:W-:Y:S01]  /*2fe0*/  CS2R R50, SRZ ;  /* 0x0000000000327805 */ /* 0x000fe2000001ff00 */
[----:B-1----:R-:W-:Y:S01]  /*2ff0*/  LOP3.LUT R7, R17, 0x800, R7, 0xf8, !PT ;  /* 0x0000080011077812 */ /* 0x002fe200078ef807 */
[----:B------:R-:W-:Y:S01]  /*3000*/  CS2R R62, SRZ ;  /* 0x00000000003e7805 */ /* 0x000fe2000001ff00 */
[----:B------:R-:W-:Y:S01]  /*3010*/  LEA R196, P6, R197, c[0x0][0x168], 0x1 ;  /* 0x00005a00c5c47a11 */ /* 0x000fe200078c08ff */
[----:B------:R-:W-:Y:S01]  /*3020*/  CS2R R72, SRZ ;  /* 0x0000000000487805 */ /* 0x000fe2000001ff00 */
[----:B------:R-:W-:Y:S01]  /*3030*/  LEA R194, P0, R195, c[0x0][0x168], 0x1 ;  /* 0x00005a00c3c27a11 */ /* 0x000fe200078008ff */
[----:B------:R-:W-:Y:S01]  /*3040*/  IMAD R250, R19, c[0x0][0x18c], RZ ;  /* 0x0000630013fa7a24 */ /* 0x000fe200078e02ff */
[----:B------:R-:W-:-:S02]  /*3050*/  LEA R192, P1, R193, c[0x0][0x168], 0x1 ;  /* 0x00005a00c1c07a11 */ /* 0x000fc400078208ff */
[----:B------:R-:W-:Y:S02]  /*3060*/  LEA R190, P2, R191, c[0x0][0x168], 0x1 ;  /* 0x00005a00bfbe7a11 */ /* 0x000fe400078408ff */
[----:B------:R-:W-:Y:S02]  /*3070*/  LEA R188, P3, R189, c[0x0][0x168], 0x1 ;  /* 0x00005a00bdbc7a11 */ /* 0x000fe400078608ff */
[----:B------:R-:W-:Y:S02]  /*3080*/  LEA R186, P4, R187, c[0x0][0x168], 0x1 ;  /* 0x00005a00bbba7a11 */ /* 0x000fe400078808ff */
[----:B------:R-:W-:Y:S02]  /*3090*/  LEA R184, P5, R185, c[0x0][0x168], 0x1 ;  /* 0x00005a00b9b87a11 */ /* 0x000fe400078a08ff */
[----:B------:R-:W-:Y:S02]  /*30a0*/  LEA.HI.X.SX32 R197, R197, c[0x0][0x16c], 0x1, P6 ;  /* 0x00005b00c5c57a11 */ /* 0x000fe400030f0eff */
[----:B------:R-:W-:-:S02]  /*30b0*/  LEA.HI.X.SX32 R195, R195, c[0x0][0x16c], 0x1, P0 ;  /* 0x00005b00c3c37a11 */ /* 0x000fc400000f0eff */
[----:B------:R-:W-:Y:S02]  /*30c0*/  LEA.HI.X.SX32 R193, R193, c[0x0][0x16c], 0x1, P1 ;  /* 0x00005b00c1c17a11 */ /* 0x000fe400008f0eff */
[----:B------:R-:W-:Y:S02]  /*30d0*/  LEA.HI.X.SX32 R191, R191, c[0x0][0x16c], 0x1, P2 ;  /* 0x00005b00bfbf7a11 */ /* 0x000fe400010f0eff */
[----:B------:R-:W-:Y:S02]  /*30e0*/  LEA.HI.X.SX32 R189, R189, c[0x0][0x16c], 0x1, P3 ;  /* 0x00005b00bdbd7a11 */ /* 0x000fe400018f0eff */
[----:B------:R-:W-:Y:S02]  /*30f0*/  LEA.HI.X.SX32 R187, R187, c[0x0][0x16c], 0x1, P4 ;  /* 0x00005b00bbbb7a11 */ /* 0x000fe400020f0eff */
[----:B------:R-:W-:Y:S02]  /*3100*/  LEA.HI.X.SX32 R185, R185, c[0x0][0x16c], 0x1, P5 ;  /* 0x00005b00b9b97a11 */ /* 0x000fe400028f0eff */
[----:B------:R-:W-:-:S02]  /*3110*/  LOP3.LUT R10, R6, 0x20, RZ, 0x3c, !PT ;  /* 0x00000020060a7812 */ /* 0x000fc400078e3cff */
[C---:B------:R-:W-:Y:S02]  /*3120*/  LOP3.LUT R9, R6.reuse, 0x40, RZ, 0x3c, !PT ;  /* 0x0000004006097812 */ /* 0x040fe400078e3cff */
[----:B------:R-:W-:Y:S02]  /*3130*/  LOP3.LUT R8, R6, 0x60, RZ, 0x3c, !PT ;  /* 0x0000006006087812 */ /* 0x000fe400078e3cff */
[----:B------:R-:W-:Y:S02]  /*3140*/  LOP3.LUT R248, R7, 0x40, RZ, 0x3c, !PT ;  /* 0x0000004007f87812 */ /* 0x000fe400078e3cff */
.L_x_3:
[C---:B------:R-:W-:Y:S01]  /*3150*/  ISETP.GE.AND P0, PT, R249.reuse, UR4, PT ;  /* 0x00000004f9007c0c */ /* 0x040fe2000bf06270 */
[C---:B------:R-:W-:Y:S01]  /*3160*/  IMAD R8, R249.reuse, c[0x0][0x188], RZ ;  /* 0x00006200f9087a24 */ /* 0x040fe200078e02ff */
[C---:B------:R-:W-:Y:S02]  /*3170*/  LOP3.LUT R11, R249.reuse, 0x8, RZ, 0xfc, !PT ;  /* 0x00000008f90b7812 */ /* 0x040fe400078efcff */
[----:B------:R-:W-:Y:S01]  /*3180*/  LOP3.LUT R10, R249, 0x8, RZ, 0xfc, !PT ;  /* 0x00000008f90a7812 */ /* 0x000fe200078efcff */
[----:B------:R-:W-:Y:S01]  /*3190*/  IMAD.WIDE R8, R8, 0x2, R4 ;  /* 0x0000000208087825 */ /* 0x000fe200078e0204 */
[----:B------:R-:W-:-:S02]  /*31a0*/  PRMT R168, RZ, 0x7610, R168 ;  /* 0x00007610ffa87816 */ /* 0x000fc400000000a8 */
[----:B------:R-:W-:Y:S01]  /*31b0*/  ISETP.GE.AND P1, PT, R10, UR4, PT ;  /* 0x000000040a007c0c */ /* 0x000fe2000bf26270 */
[----:B------:R-:W-:Y:S01]  /*31c0*/  IMAD R11, R11, c[0x0][0x188], RZ ;  /* 0x000062000b0b7a24 */ /* 0x000fe200078e02ff */
[----:B------:R-:W-:-:S03]  /*31d0*/  LOP3.LUT R10, R249, 0x10, RZ, 0xfc, !PT ;  /* 0x00000010f90a7812 */ /* 0x000fc600078efcff */
[----:B------:R1:W2:Y:S01]  /*31e0*/  @!P0 LDG.E.U16 R168, [R8.64] ;  /* 0x0000000608a88981 */ /* 0x0002a2000c1e1500 */
[----:B------:R-:W-:Y:S02]  /*31f0*/  PRMT R172, RZ, 0x7610, R172 ;  /* 0x00007610ffac7816 */ /* 0x000fe400000000ac */
[----:B------:R-:W-:Y:S02]  /*3200*/  ISETP.GE.AND P0, PT, R10, UR4, PT ;  /* 0x000000040a007c0c */ /* 0x000fe4000bf06270 */
[----:B------:R-:W-:Y:S01]  /*3210*/  LOP3.LUT R10, R249, 0x18, RZ, 0xfc, !PT ;  /* 0x00000018f90a7812 */ /* 0x000fe200078efcff */
[----:B-1----:R-:W-:Y:S01]  /*3220*/  IMAD.WIDE R8, R11, 0x2, R4 ;  /* 0x000000020b087825 */ /* 0x002fe200078e0204 */
[----:B------:R-:W-:-:S04]  /*3230*/  LOP3.LUT R11, R249, 0x10, RZ, 0xfc, !PT ;  /* 0x00000010f90b7812 */ /* 0x000fc800078efcff */
[----:B------:R1:W3:Y:S01]  /*3240*/  @!P1 LDG.E.U16 R172, [R8.64] ;  /* 0x0000000608ac9981 */ /* 0x0002e2000c1e1500 */
[----:B------:R-:W-:Y:S01]  /*3250*/  IMAD R11, R11, c[0x0][0x188], RZ ;  /* 0x000062000b0b7a24 */ /* 0x000fe200078e02ff */
[----:B------:R-:W-:Y:S02]  /*3260*/  PRMT R174, RZ, 0x7610, R174 ;  /* 0x00007610ffae7816 */ /* 0x000fe400000000ae */
[----:B------:R-:W-:Y:S01]  /*3270*/  ISETP.GE.AND P1, PT, R10, UR4, PT ;  /* 0x000000040a007c0c */ /* 0x000fe2000bf26270 */
[----:B-1----:R-:W-:Y:S01]  /*3280*/  IMAD.WIDE R8, R11, 0x2, R4 ;  /* 0x000000020b087825 */ /* 0x002fe200078e0204 */
[----:B------:R-:W-:-:S04]  /*3290*/  LOP3.LUT R11, R249, 0x18, RZ, 0xfc, !PT ;  /* 0x00000018f90b7812 */ /* 0x000fc800078efcff */
[----:B------:R1:W4:Y:S01]  /*32a0*/  @!P0 LDG.E.U16 R174, [R8.64] ;  /* 0x0000000608ae8981 */ /* 0x000322000c1e1500 */
[----:B------:R-:W-:Y:S01]  /*32b0*/  IMAD R11, R11, c[0x0][0x188], RZ ;  /* 0x000062000b0b7a24 */ /* 0x000fe200078e02ff */
[----:B------:R-:W-:Y:S02]  /*32c0*/  LOP3.LUT R10, R249, 0x2, RZ, 0xfc, !PT ;  /* 0x00000002f90a7812 */ /* 0x000fe400078efcff */
[----:B------:R-:W-:Y:S01]  /*32d0*/  PRMT R176, RZ, 0x7610, R176 ;  /* 0x00007610ffb07816 */ /* 0x000fe200000000b0 */
[----:B-1----:R-:W-:Y:S01]  /*32e0*/  IMAD.WIDE R8, R11, 0x2, R4 ;  /* 0x000000020b087825 */ /* 0x002fe200078e0204 */
[----:B------:R-:W-:Y:S02]  /*32f0*/  LOP3.LUT R11, R249, 0x2, RZ, 0xfc, !PT ;  /* 0x00000002f90b7812 */ /* 0x000fe400078efcff */
[----:B------:R-:W-:Y:S02]  /*3300*/  ISETP.GE.AND P0, PT, R10, UR4, PT ;  /* 0x000000040a007c0c */ /* 0x000fe4000bf06270 */
[----:B------:R1:W5:Y:S01]  /*3310*/  @!P1 LDG.E.U16 R176, [R8.64] ;  /* 0x0000000608b09981 */ /* 0x000362000c1e1500 */
[----:B------:R-:W-:Y:S01]  /*3320*/  IMAD R11, R11, c[0x0][0x188], RZ ;  /* 0x000062000b0b7a24 */ /* 0x000fe200078e02ff */
[----:B------:R-:W-:-:S02]  /*3330*/  LOP3.LUT R10, R249, 0xa, RZ, 0xfc, !PT ;  /* 0x0000000af90a7812 */ /* 0x000fc400078efcff */
[----:B------:R-:W-:Y:S01]  /*3340*/  PRMT R175, RZ, 0x7610, R175 ;  /* 0x00007610ffaf7816 */ /* 0x000fe200000000af */
[----:B-1----:R-:W-:Y:S01]  /*3350*/  IMAD.WIDE R8, R11, 0x2, R4 ;  /* 0x000000020b087825 */ /* 0x002fe200078e0204 */
[----:B------:R-:W-:Y:S02]  /*3360*/  LOP3.LUT R11, R249, 0xa, RZ, 0xfc, !PT ;  /* 0x0000000af90b7812 */ /* 0x000fe400078efcff */
[----:B------:R-:W-:-:S03]  /*3370*/  ISETP.GE.AND P1, PT, R10, UR4, PT ;  /* 0x000000040a007c0c */ /* 0x000fc6000bf26270 */
[----:B------:R1:W2:Y:S01]  /*3380*/  @!P0 LDG.E.U16 R175, [R8.64] ;  /* 0x0000000608af8981 */ /* 0x0002a2000c1e1500 */
[----:B------:R-:W-:Y:S01]  /*3390*/  IMAD R11, R11, c[0x0][0x188], RZ ;  /* 0x000062000b0b7a24 */ /* 0x000fe200078e02ff */
[----:B------:R-:W-:Y:S02]  /*33a0*/  LOP3.LUT R10, R249, 0x12, RZ, 0xfc, !PT ;  /* 0x00000012f90a7812 */ /* 0x000fe400078efcff */
[----:B------:R-:W-:Y:S02]  /*33b0*/  PRMT R173, RZ, 0x7610, R173 ;  /* 0x00007610ffad7816 */ /* 0x000fe400000000ad */
[----:B------:R-:W-:Y:S01]  /*33c0*/  ISETP.GE.AND P0, PT, R10, UR4, PT ;  /* 0x000000040a007c0c */ /* 0x000fe2000bf06270 */
[----:B-1----:R-:W-:Y:S01]  /*33d0*/  IMAD.WIDE R8, R11, 0x2, R4 ;  /* 0x000000020b087825 */ /* 0x002fe200078e0204 */
[C---:B------:R-:W-:Y:S02]  /*33e0*/  LOP3.LUT R11, R249.reuse, 0x12, RZ, 0xfc, !PT ;  /* 0x00000012f90b7812 */ /* 0x040fe400078efcff */
[----:B------:R-:W-:-:S02]  /*33f0*/  LOP3.LUT R10, R249, 0x1a, RZ, 0xfc, !PT ;  /* 0x0000001af90a7812 */ /* 0x000fc400078efcff */
[----:B------:R1:W2:Y:S01]  /*3400*/  @!P1 LDG.E.U16 R173, [R8.64] ;  /* 0x0000000608ad9981 */ /* 0x0002a2000c1e1500 */
[----:B------:R-:W-:Y:S01]  /*3410*/  IMAD R11, R11, c[0x0][0x188], RZ ;  /* 0x000062000b0b7a24 */ /* 0x000fe200078e02ff */
[----:B------:R-:W-:Y:S02]  /*3420*/  PRMT R171, RZ, 0x7610, R171 ;  /* 0x00007610ffab7816 */ /* 0x000fe400000000ab */
[C---:B------:R-:W-:Y:S01]  /*3430*/  ISETP.GE.AND P1, PT, R10.reuse, UR4, PT ;  /* 0x000000040a007c0c */ /* 0x040fe2000bf26270 */
[----:B------:R-:W-:Y:S02]  /*3440*/  IMAD R10, R10, c[0x0][0x188], RZ ;  /* 0x000062000a0a7a24 */ /* 0x000fe400078e02ff */
[----:B-1----:R-:W-:Y:S01]  /*3450*/  IMAD.WIDE R8, R11, 0x2, R4 ;  /* 0x000000020b087825 */ /* 0x002fe200078e0204 */
[----:B------:R-:W-:-:S04]  /*3460*/  LOP3.LUT R11, R249, 0x4, RZ, 0xfc, !PT ;  /* 0x00000004f90b7812 */ /* 0x000fc800078efcff */
[----:B------:R1:W2:Y:S01]  /*3470*/  @!P0 LDG.E.U16 R171, [R8.64] ;  /* 0x0000000608ab8981 */ /* 0x0002a2000c1e1500 */
[----:B------:R-:W-:Y:S02]  /*3480*/  ISETP.GE.AND P0, PT, R11, UR4, PT ;  /* 0x000000040b007c0c */ /* 0x000fe4000bf06270 */
[----:B------:R-:W-:Y:S01]  /*3490*/  PRMT R170, RZ, 0x7610, R170 ;  /* 0x00007610ffaa7816 */ /* 0x000fe200000000aa */
[----:B-1----:R-:W-:Y:S01]  /*34a0*/  IMAD.WIDE R8, R10, 0x2, R4 ;  /* 0x000000020a087825 */ /* 0x002fe200078e0204 */
[----:B------:R-:W-:Y:S02]  /*34b0*/  LOP3.LUT R10, R249, 0x4, RZ, 0xfc, !PT ;  /* 0x00000004f90a7812 */ /* 0x000fe400078efcff */
[----:B------:R-:W-:Y:S02]  /*34c0*/  PRMT R169, RZ, 0x7610, R169 ;  /* 0x00007610ffa97816 */ /* 0x000fe400000000a9 */
[----:B------:R1:W2:Y:S01]  /*34d0*/  @!P1 LDG.E.U16 R170, [R8.64] ;  /* 0x0000000608aa9981 */ /* 0x0002a2000c1e1500 */
[----:B------:R-:W-:-:S04]  /*34e0*/  IMAD R10, R10, c[0x0][0x188], RZ ;  /* 0x000062000a0a7a24 */ /* 0x000fc800078e02ff */
[----:B-1----:R-:W-:-:S05]  /*34f0*/  IMAD.WIDE R8, R10, 0x2, R4 ;  /* 0x000000020a087825 */ /* 0x002fca00078e0204 */
[----:B------:R1:W2:Y:S01]  /*3500*/  @!P0 LDG.E.U16 R169, [R8.64] ;  /* 0x0000000608a98981 */ /* 0x0002a2000c1e1500 */
[C---:B------:R-:W-:Y:S02]  /*3510*/  LOP3.LUT R12, R249.reuse, 0x6, RZ, 0xfc, !PT ;  /* 0x00000006f90c7812 */ /* 0x040fe400078efcff */
[C---:B------:R-:W-:Y:S02]  /*3520*/  LOP3.LUT R11, R249.reuse, 0xc, RZ, 0xfc, !PT ;  /* 0x0000000cf90b7812 */ /* 0x040fe400078efcff */
[----:B------:R-:W-:Y:S02]  /*3530*/  ISETP.GE.AND P0, PT, R12, UR4, PT ;  /* 0x000000040c007c0c */ /* 0x000fe4000bf06270 */
[----:B------:R-:W-:Y:S02]  /*3540*/  LOP3.LUT R12, R249, 0xc, RZ, 0xfc, !PT ;  /* 0x0000000cf90c7812 */ /* 0x000fe400078efcff */
[----:B------:R-:W-:-:S03]  /*3550*/  ISETP.GE.AND P1, PT, R11, UR4, PT ;  /* 0x000000040b007c0c */ /* 0x000fc6000bf26270 */
[----:B------:R-:W-:Y:S01]  /*3560*/  IMAD R12, R12, c[0x0][0x188], RZ ;  /* 0x000062000c0c7a24 */ /* 0x000fe200078e02ff */
[----:B-1----:R-:W-:Y:S02]  /*3570*/  PRMT R9, RZ, 0x7610, R9 ;  /* 0x00007610ff097816 */ /* 0x002fe40000000009 */
[C---:B------:R-:W-:Y:S01]  /*3580*/  LOP3.LUT R14, R249.reuse, 0x14, RZ, 0xfc, !PT ;  /* 0x00000014f90e7812 */ /* 0x040fe200078efcff */
[----:B------:R-:W-:Y:S01]  /*3590*/  IMAD.WIDE R12, R12, 0x2, R4 ;  /* 0x000000020c0c7825 */ /* 0x000fe200078e0204 */
[C---:B------:R-:W-:Y:S02]  /*35a0*/  LOP3.LUT R17, R249.reuse, 0x1c, RZ, 0xfc, !PT ;  /* 0x0000001cf9117812 */ /* 0x040fe400078efcff */
[----:B------:R-:W-:Y:S02]  /*35b0*/  LOP3.LUT R10, R249, 0xe, RZ, 0xfc, !PT ;  /* 0x0000000ef90a7812 */ /* 0x000fe400078efcff */
[----:B------:R-:W-:Y:S01]  /*35c0*/  ISETP.GE.AND P3, PT, R14, UR4, PT ;  /* 0x000000040e007c0c */ /* 0x000fe2000bf66270 */
[----:B------:R1:W2:Y:S01]  /*35d0*/  @!P1 LDG.E.U16 R9, [R12.64] ;  /* 0x000000060c099981 */ /* 0x0002a2000c1e1500 */
[----:B------:R-:W-:-:S02]  /*35e0*/  ISETP.GE.AND P2, PT, R10, UR4, PT ;  /* 0x000000040a007c0c */ /* 0x000fc4000bf46270 */
[----:B------:R-:W-:Y:S02]  /*35f0*/  LOP3.LUT R14, R249, 0xe, RZ, 0xfc, !PT ;  /* 0x0000000ef90e7812 */ /* 0x000fe400078efcff */
[----:B------:R-:W-:Y:S02]  /*3600*/  ISETP.GE.AND P1, PT, R17, UR4, PT ;  /* 0x0000000411007c0c */ /* 0x000fe4000bf26270 */
[----:B------:R-:W-:Y:S01]  /*3610*/  LOP3.LUT R10, R249, 0x6, RZ, 0xfc, !PT ;  /* 0x00000006f90a7812 */ /* 0x000fe200078efcff */
[----:B------:R-:W0:Y:S01]  /*3620*/  S2R R17, SR_TID.X ;  /* 0x0000000000117919 */ /* 0x000e220000002100 */
[----:B------:R-:W-:-:S03]  /*3630*/  IMAD R14, R14, c[0x0][0x188], RZ ;  /* 0x000062000e0e7a24 */ /* 0x000fc600078e02ff */
[----:B------:R-:W-:Y:S01]  /*3640*/  IMAD R10, R10, c[0x0][0x188], RZ ;  /* 0x000062000a0a7a24 */ /* 0x000fe200078e02ff */
[----:B------:R-:W-:Y:S01]  /*3650*/  PRMT R8, RZ, 0x7610, R8 ;  /* 0x00007610ff087816 */ /* 0x000fe20000000008 */
[----:B-1----:R-:W-:Y:S01]  /*3660*/  IMAD.WIDE R12, R14, 0x2, R4 ;  /* 0x000000020e0c7825 */ /* 0x002fe200078e0204 */
[----:B------:R-:W-:-:S03]  /*3670*/  LOP3.LUT R14, R249, 0x14, RZ, 0xfc, !PT ;  /* 0x00000014f90e7812 */ /* 0x000fc600078efcff */
[----:B------:R-:W-:Y:S01]  /*3680*/  IMAD.WIDE R10, R10, 0x2, R4 ;  /* 0x000000020a0a7825 */ /* 0x000fe200078e0204 */
[C---:B------:R-:W-:Y:S02]  /*3690*/  LOP3.LUT R18, R249.reuse, 0x16, RZ, 0xfc, !PT ;  /* 0x00000016f9127812 */ /* 0x040fe400078efcff */
[C---:B------:R-:W-:Y:S01]  /*36a0*/  LOP3.LUT R16, R249.reuse, 0x1e, RZ, 0xfc, !PT ;  /* 0x0000001ef9107812 */ /* 0x040fe200078efcff */
[----:B------:R-:W-:Y:S01]  /*36b0*/  IMAD R14, R14, c[0x0][0x188], RZ ;  /* 0x000062000e0e7a24 */ /* 0x000fe200078e02ff */
[----:B------:R1:W2:Y:S01]  /*36c0*/  @!P0 LDG.E.U16 R8, [R10.64] ;  /* 0x000000060a088981 */ /* 0x0002a2000c1e1500 */
[----:B------:R-:W-:Y:S02]  /*36d0*/  ISETP.GE.AND P0, PT, R18, UR4, PT ;  /* 0x0000000412007c0c */ /* 0x000fe4000bf06270 */
[----:B------:R-:W-:Y:S02]  /*36e0*/  ISETP.GE.AND P4, PT, R16, UR4, PT ;  /* 0x0000000410007c0c */ /* 0x000fe4000bf86270 */
[----:B------:R-:W-:-:S02]  /*36f0*/  LOP3.LUT R20, R249, 0x1e, RZ, 0xfc, !PT ;  /* 0x0000001ef9147812 */ /* 0x000fc400078efcff */
[C---:B------:R-:W-:Y:S02]  /*3700*/  LOP3.LUT R18, R249.reuse, 0x1c, RZ, 0xfc, !PT ;  /* 0x0000001cf9127812 */ /* 0x040fe400078efcff */
[----:B------:R-:W-:Y:S01]  /*3710*/  LOP3.LUT R16, R249, 0x16, RZ, 0xfc, !PT ;  /* 0x00000016f9107812 */ /* 0x000fe200078efcff */
[----:B------:R-:W-:Y:S01]  /*3720*/  IMAD.WIDE R14, R14, 0x2, R4 ;  /* 0x000000020e0e7825 */ /* 0x000fe200078e0204 */
[----:B-1----:R-:W-:Y:S02]  /*3730*/  PRMT R10, RZ, 0x7610, R10 ;  /* 0x00007610ff0a7816 */ /* 0x002fe4000000000a */
[----:B------:R-:W-:Y:S01]  /*3740*/  PRMT R11, RZ, 0x7610, R11 ;  /* 0x00007610ff0b7816 */ /* 0x000fe2000000000b */
[----:B------:R-:W-:Y:S02]  /*3750*/  IMAD R16, R16, c[0x0][0x188], RZ ;  /* 0x0000620010107a24 */ /* 0x000fe400078e02ff */
[----:B------:R-:W-:Y:S01]  /*3760*/  IMAD R18, R18, c[0x0][0x188], RZ ;  /* 0x0000620012127a24 */ /* 0x000fe200078e02ff */
[----:B------:R1:W2:Y:S01]  /*3770*/  @!P2 LDG.E.U16 R10, [R12.64] ;  /* 0x000000060c0aa981 */ /* 0x0002a2000c1e1500 */
[----:B------:R-:W-:Y:S01]  /*3780*/  IMAD R20, R20, c[0x0][0x188], RZ ;  /* 0x0000620014147a24 */ /* 0x000fe200078e02ff */
[----:B0-----:R-:W-:-:S02]  /*3790*/  LOP3.LUT R22, R17, 0x1f, RZ, 0xc0, !PT ;  /* 0x0000001f11167812 */ /* 0x001fc400078ec0ff */
[----:B------:R0:W2:Y:S01]  /*37a0*/  @!P3 LDG.E.U16 R11, [R14.64] ;  /* 0x000000060e0bb981 */ /* 0x0000a2000c1e1500 */
[----:B------:R-:W-:-:S04]  /*37b0*/  IMAD.WIDE R16, R16, 0x2, R4 ;  /* 0x0000000210107825 */ /* 0x000fc800078e0204 */
[----:B------:R-:W-:Y:S01]  /*37c0*/  IMAD.WIDE R18, R18, 0x2, R4 ;  /* 0x0000000212127825 */ /* 0x000fe200078e0204 */
[----:B-1----:R-:W-:Y:S02]  /*37d0*/  PRMT R12, RZ, 0x7610, R12 ;  /* 0x00007610ff0c7816 */ /* 0x002fe4000000000c */
[----:B------:R-:W-:Y:S01]  /*37e0*/  PRMT R13, RZ, 0x7610, R13 ;  /* 0x00007610ff0d7816 */ /* 0x000fe2000000000d */
[----:B------:R-:W-:Y:S01]  /*37f0*/  IMAD.WIDE R20, R20, 0x2, R4 ;  /* 0x0000000214147825 */ /* 0x000fe200078e0204 */
[----:B0-----:R-:W-:Y:S02]  /*3800*/  PRMT R14, RZ, 0x7610, R14 ;  /* 0x00007610ff0e7816 */ /* 0x001fe4000000000e */
[----:B------:R0:W2:Y:S04]  /*3810*/  @!P0 LDG.E.U16 R12, [R16.64] ;  /* 0x00000006100c8981 */ /* 0x0000a8000c1e1500 */
[----:B------:R1:W2:Y:S04]  /*3820*/  @!P1 LDG.E.U16 R13, [R18.64] ;  /* 0x00000006120d9981 */ /* 0x0002a8000c1e1500 */
[----:B------:R0:W2:Y:S04]  /*3830*/  @!P4 LDG.E.U16 R14, [R20.64] ;  /* 0x00000006140ec981 */ /* 0x0000a8000c1e1500 */
[----:B------:R-:W-:Y:S01]  /*3840*/  BAR.SYNC.DEFER_BLOCKING 0x0 ;  /* 0x0000000000007b1d */ /* 0x000fe20000010000 */
[----:B------:R-:W-:-:S02]  /*3850*/  ISETP.GE.AND P2, PT, R22, UR4, PT ;  /* 0x0000000416007c0c */ /* 0x000fc4000bf46270 */
[----:B------:R-:W-:Y:S01]  /*3860*/  PRMT R15, RZ, 0x7610, R15 ;  /* 0x00007610ff0f7816 */ /* 0x000fe2000000000f */
[C---:B0-----:R-:W-:Y:S01]  /*3870*/  IMAD.WIDE R20, R250.reuse, 0x2, R184 ;  /* 0x00000002fa147825 */ /* 0x041fe200078e02b8 */
[----:B------:R-:W-:Y:S02]  /*3880*/  PRMT R16, RZ, 0x7610, R16 ;  /* 0x00007610ff107816 */ /* 0x000fe40000000010 */
[----:B------:R-:W-:Y:S01]  /*3890*/  PRMT R17, RZ, 0x7610, R17 ;  /* 0x00007610ff117816 */ /* 0x000fe20000000011 */
[----:B-1----:R-:W-:-:S04]  /*38a0*/  IMAD.WIDE R18, R250, 0x2, R186 ;  /* 0x00000002fa127825 */ /* 0x002fc800078e02ba */
[C---:B------:R-:W-:Y:S02]  /*38b0*/  IMAD.WIDE R22, R250.reuse, 0x2, R190 ;  /* 0x00000002fa167825 */ /* 0x040fe400078e02be */
[----:B------:R0:W3:Y:S04]  /*38c0*/  @!P2 LDG.E.U16 R15, [R20.64] ;  /* 0x00000006140fa981 */ /* 0x0000e8000c1e1500 */
[----:B------:R1:W3:Y:S01]  /*38d0*/  @!P2 LDG.E.U16 R16, [R18.64] ;  /* 0x000000061210a981 */ /* 0x0002e2000c1e1500 */
[----:B0-----:R-:W-:Y:S01]  /*38e0*/  IMAD.WIDE R20, R250, 0x2, R188 ;  /* 0x00000002fa147825 */ /* 0x001fe200078e02bc */
[----:B-1----:R-:W-:-:S04]  /*38f0*/  PRMT R19, RZ, 0x7610, R19 ;  /* 0x00007610ff137816 */ /* 0x002fc80000000013 */
[----:B------:R0:W4:Y:S01]  /*3900*/  @!P2 LDG.E.U16 R17, [R20.64] ;  /* 0x000000061411a981 */ /* 0x000122000c1e1500 */
[----:B------:R-:W-:-:S06]  /*3910*/  PRMT R18, RZ, 0x7610, R18 ;  /* 0x00007610ff127816 */ /* 0x000fcc0000000012 */
[----:B------:R1:W4:Y:S01]  /*3920*/  @!P2 LDG.E.U16 R18, [R22.64] ;  /* 0x000000061612a981 */ /* 0x000322000c1e1500 */
[----:B0-----:R-:W-:-:S05]  /*3930*/  IMAD.WIDE R20, R250, 0x2, R192 ;  /* 0x00000002fa147825 */ /* 0x001fca00078e02c0 */
[----:B------:R0:W5:Y:S01]  /*3940*/  @!P2 LDG.E.U16 R19, [R20.64] ;  /* 0x000000061413a981 */ /* 0x000162000c1e1500 */
[----:B-1----:R-:W-:Y:S01]  /*3950*/  IMAD.WIDE R22, R250, 0x2, R194 ;  /* 0x00000002fa167825 */ /* 0x002fe200078e02c2 */
[----:B0-----:R-:W-:Y:S02]  /*3960*/  PRMT R20, RZ, 0x7610, R20 ;  /* 0x00007610ff147816 */ /* 0x001fe40000000014 */
[----:B------:R-:W-:-:S04]  /*3970*/  PRMT R21, RZ, 0x7610, R21 ;  /* 0x00007610ff157816 */ /* 0x000fc80000000015 */
[----:B------:R0:W5:Y:S01]  /*3980*/  @!P2 LDG.E.U16 R20, [R22.64] ;  /* 0x000000061614a981 */ /* 0x000162000c1e1500 */
[----:B------:R-:W-:-:S04]  /*3990*/  IMAD.WIDE R76, R250, 0x2, R198 ;  /* 0x00000002fa4c7825 */ /* 0x000fc800078e02c6 */
[----:B0-----:R-:W-:-:S05]  /*39a0*/  IMAD.WIDE R22, R250, 0x2, R196 ;  /* 0x00000002fa167825 */ /* 0x001fca00078e02c4 */
[----:B------:R0:W5:Y:S01]  /*39b0*/  @!P2 LDG.E.U16 R21, [R22.64] ;  /* 0x000000061615a981 */ /* 0x000162000c1e1500 */
[----:B------:R-:W-:Y:S02]  /*39c0*/  LOP3.LUT R205, R205, R204, RZ, 0x3c, !PT ;  /* 0x000000cccdcd7212 */ /* 0x000fe400078e3cff */
[----:B0-----:R-:W-:Y:S02]  /*39d0*/  PRMT R22, RZ, 0x7610, R22 ;  /* 0x00007610ff167816 */ /* 0x001fe40000000016 */
[----:B------:R-:W-:-:S04]  /*39e0*/  PRMT R23, RZ, 0x7610, R23 ;  /* 0x00007610ff177816 */ /* 0x000fc80000000017 */
[----:B------:R0:W5:Y:S01]  /*39f0*/  @!P2 LDG.E.U16 R22, [R76.64] ;  /* 0x000000064c16a981 */ /* 0x000162000c1e1500 */
[----:B------:R-:W-:Y:S01]  /*3a00*/  LOP3.LUT R204, R205, R204, RZ, 0x3c, !PT ;  /* 0x000000cccdcc7212 */ /* 0x000fe200078e3cff */
[----:B------:R-:W-:-:S04]  /*3a10*/  IMAD.WIDE R78, R250, 0x2, R202 ;  /* 0x00000002fa4e7825 */ /* 0x000fc800078e02ca */
[----:B0-----:R-:W-:Y:S01]  /*3a20*/  IMAD.WIDE R76, R250, 0x2, R200 ;  /* 0x00000002fa4c7825 */ /* 0x001fe200078e02c8 */
[----:B------:R-:W-:-:S04]  /*3a30*/  LOP3.LUT R205, R205, R204, RZ, 0x3c, !PT ;  /* 0x000000cccdcd7212 */ /* 0x000fc800078e3cff */
[----:B------:R0:W5:Y:S02]  /*3a40*/  @!P2 LDG.E.U16 R23, [R76.64] ;  /* 0x000000064c17a981 */ /* 0x000164000c1e1500 */
[----:B0-----:R-:W-:Y:S02]  /*3a50*/  PRMT R76, RZ, 0x7610, R76 ;  /* 0x00007610ff4c7816 */ /* 0x001fe4000000004c */
[----:B------:R-:W-:-:S04]  /*3a60*/  PRMT R77, RZ, 0x7610, R77 ;  /* 0x00007610ff4d7816 */ /* 0x000fc8000000004d */
[----:B------:R0:W5:Y:S01]  /*3a70*/  @!P2 LDG.E.U16 R76, [R78.64] ;  /* 0x000000064e4ca981 */ /* 0x000162000c1e1500 */
[----:B------:R-:W-:-:S04]  /*3a80*/  IMAD.WIDE R80, R250, 0x2, R206 ;  /* 0x00000002fa507825 */ /* 0x000fc800078e02ce */
[----:B0-----:R-:W-:-:S05]  /*3a90*/  IMAD.WIDE R78, R250, 0x2, R204 ;  /* 0x00000002fa4e7825 */ /* 0x001fca00078e02cc */
        /* <DEDUP_REMOVED lines=10> */
[----:B------:R-:W-:Y:S01]  /*3b40*/  PRMT R84, RZ, 0x7610, R84 ;  /* 0x00007610ff547816 */ /* 0x000fe20000000054 */
[----:B0-----:R-:W-:-:S05]  /*3b50*/  IMAD.WIDE R82, R250, 0x2, R212 ;  /* 0x00000002fa527825 */ /* 0x001fca00078e02d4 */
        /* <DEDUP_REMOVED lines=13> */
[----:B------:R-:W-:Y:S02]  /*3c30*/  PRMT R89, RZ, 0x7610, R89 ;  /* 0x00007610ff597816 */ /* 0x000fe40000000059 */
[----:B------:R-:W-:Y:S01]  /*3c40*/  LOP3.LUT R229, R229, R228, RZ, 0x3c, !PT ;  /* 0x000000e4e5e57212 */ /* 0x000fe200078e3cff */
[----:B0-----:R-:W-:-:S03]  /*3c50*/  IMAD.WIDE R82, R250, 0x2, R222 ;  /* 0x00000002fa527825 */ /* 0x001fc600078e02de */
[----:B------:R-:W-:Y:S02]  /*3c60*/  LOP3.LUT R228, R229, R228, RZ, 0x3c, !PT ;  /* 0x000000e4e5e47212 */ /* 0x000fe400078e3cff */
[----:B------:R0:W5:Y:S01]  /*3c70*/  @!P2 LDG.E.U16 R88, [R82.64] ;  /* 0x000000065258a981 */ /* 0x000162000c1e1500 */
[----:B------:R-:W-:Y:S02]  /*3c80*/  PRMT R90, RZ, 0x7610, R90 ;  /* 0x00007610ff5a7816 */ /* 0x000fe4000000005a */
[----:B------:R-:W-:Y:S01]  /*3c90*/  LOP3.LUT R231, R231, R230, RZ, 0x3c, !PT ;  /* 0x000000e6e7e77212 */ /* 0x000fe200078e3cff */
[----:B0-----:R-:W-:Y:S01]  /*3ca0*/  IMAD.WIDE R82, R250, 0x2, R224 ;  /* 0x00000002fa527825 */ /* 0x001fe200078e02e0 */
[----:B------:R-:W-:-:S04]  /*3cb0*/  LOP3.LUT R229, R229, R228, RZ, 0x3c, !PT ;  /* 0x000000e4e5e57212 */ /* 0x000fc800078e3cff */
[----:B------:R0:W5:Y:S01]  /*3cc0*/  @!P2 LDG.E.U16 R89, [R82.64] ;  /* 0x000000065259a981 */ /* 0x000162000c1e1500 */
[----:B------:R-:W-:Y:S02]  /*3cd0*/  LOP3.LUT R230, R231, R230, RZ, 0x3c, !PT ;  /* 0x000000e6e7e67212 */ /* 0x000fe400078e3cff */
[----:B------:R-:W-:Y:S02]  /*3ce0*/  PRMT R91, RZ, 0x7610, R91 ;  /* 0x00007610ff5b7816 */ /* 0x000fe4000000005b */
[----:B------:R-:W-:Y:S01]  /*3cf0*/  LOP3.LUT R233, R233, R232, RZ, 0x3c, !PT ;  /* 0x000000e8e9e97212 */ /* 0x000fe200078e3cff */
[----:B0-----:R-:W-:Y:S01]  /*3d00*/  IMAD.WIDE R82, R250, 0x2, R226 ;  /* 0x00000002fa527825 */ /* 0x001fe200078e02e2 */
[----:B------:R-:W-:-:S04]  /*3d10*/  LOP3.LUT R231, R231, R230, RZ, 0x3c, !PT ;  /* 0x000000e6e7e77212 */ /* 0x000fc800078e3cff */
[----:B------:R0:W5:Y:S01]  /*3d20*/  @!P2 LDG.E.U16 R90, [R82.64] ;  /* 0x00000006525aa981 */ /* 0x000162000c1e1500 */
[----:B------:R-:W-:Y:S02]  /*3d30*/  LOP3.LUT R232, R233, R232, RZ, 0x3c, !PT ;  /* 0x000000e8e9e87212 */ /* 0x000fe400078e3cff */
[----:B------:R-:W-:Y:S01]  /*3d40*/  LOP3.LUT R235, R235, R234, RZ, 0x3c, !PT ;  /* 0x000000eaebeb7212 */ /* 0x000fe200078e3cff */
[----:B--2---:R1:W-:Y:S01]  /*3d50*/  STS.U16 [R6+0x4000], R168 ;  /* 0x004000a806007388 */ /* 0x0043e20000000400 */
[----:B0-----:R-:W-:Y:S01]  /*3d60*/  IMAD.WIDE R82, R250, 0x2, R228 ;  /* 0x00000002fa527825 */ /* 0x001fe200078e02e4 */
[----:B------:R-:W-:Y:S02]  /*3d70*/  LOP3.LUT R233, R233, R232, RZ, 0x3c, !PT ;  /* 0x000000e8e9e97212 */ /* 0x000fe400078e3cff */
[----:B-1----:R-:W-:Y:S02]  /*3d80*/  PRMT R168, RZ, 0x7610, R168 ;  /* 0x00007610ffa87816 */ /* 0x002fe400000000a8 */
[----:B------:R0:W2:Y:S01]  /*3d90*/  @!P2 LDG.E.U16 R91, [R82.64] ;  /* 0x00000006525ba981 */ /* 0x0000a2000c1e1500 */
[----:B------:R-:W-:-:S02]  /*3da0*/  LOP3.LUT R234, R235, R234, RZ, 0x3c, !PT ;  /* 0x000000eaebea7212 */ /* 0x000fc400078e3cff */
[----:B------:R-:W-:Y:S01]  /*3db0*/  LOP3.LUT R237, R237, R236, RZ, 0x3c, !PT ;  /* 0x000000eceded7212 */ /* 0x000fe200078e3cff */
[----:B---3--:R1:W-:Y:S01]  /*3dc0*/  STS.U16 [R6+0x4800], R172 ;  /* 0x004800ac06007388 */ /* 0x0083e20000000400 */
[C---:B0-----:R-:W-:Y:S01]  /*3dd0*/  IMAD.WIDE R82, R250.reuse, 0x2, R230 ;  /* 0x00000002fa527825 */ /* 0x041fe200078e02e6 */
[----:B------:R-:W-:Y:S02]  /*3de0*/  LOP3.LUT R235, R235, R234, RZ, 0x3c, !PT ;  /* 0x000000eaebeb7212 */ /* 0x000fe400078e3cff */
[----:B-1----:R-:W-:Y:S02]  /*3df0*/  PRMT R172, RZ, 0x7610, R172 ;  /* 0x00007610ffac7816 */ /* 0x002fe400000000ac */
[----:B------:R0:W3:Y:S01]  /*3e00*/  @!P2 LDG.E.U16 R168, [R82.64] ;  /* 0x0000000652a8a981 */ /* 0x0000e2000c1e1500 */
[----:B------:R-:W-:Y:S02]  /*3e10*/  LOP3.LUT R236, R237, R236, RZ, 0x3c, !PT ;  /* 0x000000ecedec7212 */ /* 0x000fe400078e3cff */
[----:B------:R-:W-:Y:S01]  /*3e20*/  LOP3.LUT R239, R239, R238, RZ, 0x3c, !PT ;  /* 0x000000eeefef7212 */ /* 0x000fe200078e3cff */
[----:B----4-:R1:W-:Y:S01]  /*3e30*/  STS.U16 [R6+0x5000], R174 ;  /* 0x005000ae06007388 */ /* 0x0103e20000000400 */
[----:B0-----:R-:W-:Y:S01]  /*3e40*/  IMAD.WIDE R82, R250, 0x2, R232 ;  /* 0x00000002fa527825 */ /* 0x001fe200078e02e8 */
[----:B------:R-:W-:-:S02]  /*3e50*/  LOP3.LUT R237, R237, R236, RZ, 0x3c, !PT ;  /* 0x000000eceded7212 */ /* 0x000fc400078e3cff */
[----:B-1----:R-:W-:Y:S02]  /*3e60*/  PRMT R174, RZ, 0x7610, R174 ;  /* 0x00007610ffae7816 */ /* 0x002fe400000000ae */
[----:B------:R0:W4:Y:S01]  /*3e70*/  @!P2 LDG.E.U16 R172, [R82.64] ;  /* 0x0000000652aca981 */ /* 0x000122000c1e1500 */
[----:B------:R-:W-:Y:S02]  /*3e80*/  LOP3.LUT R238, R239, R238, RZ, 0x3c, !PT ;  /* 0x000000eeefee7212 */ /* 0x000fe400078e3cff */
[----:B------:R-:W-:Y:S01]  /*3e90*/  LOP3.LUT R177, R6, 0x20, RZ, 0x3c, !PT ;  /* 0x0000002006b17812 */ /* 0x000fe200078e3cff */
[----:B-----5:R1:W-:Y:S01]  /*3ea0*/  STS.U16 [R6+0x5800], R176 ;  /* 0x005800b006007388 */ /* 0x0203e20000000400 */
[----:B------:R-:W-:Y:S01]  /*3eb0*/  LOP3.LUT R241, R241, R240, RZ, 0x3c, !PT ;  /* 0x000000f0f1f17212 */ /* 0x000fe200078e3cff */
[----:B0-----:R-:W-:Y:S01]  /*3ec0*/  IMAD.WIDE R82, R250, 0x2, R234 ;  /* 0x00000002fa527825 */ /* 0x001fe200078e02ea */
[----:B------:R-:W-:Y:S02]  /*3ed0*/  LOP3.LUT R239, R239, R238, RZ, 0x3c, !PT ;  /* 0x000000eeefef7212 */ /* 0x000fe400078e3cff */
[----:B-1----:R-:W-:-:S02]  /*3ee0*/  PRMT R176, RZ, 0x7610, R176 ;  /* 0x00007610ffb07816 */ /* 0x002fc400000000b0 */
[----:B------:R0:W5:Y:S01]  /*3ef0*/  @!P2 LDG.E.U16 R174, [R82.64] ;  /* 0x0000000652aea981 */ /* 0x000162000c1e1500 */
[----:B------:R-:W-:Y:S02]  /*3f00*/  LOP3.LUT R240, R241, R240, RZ, 0x3c, !PT ;  /* 0x000000f0f1f07212 */ /* 0x000fe400078e3cff */
[----:B------:R-:W-:Y:S01]  /*3f10*/  LOP3.LUT R243, R243, R242, RZ, 0x3c, !PT ;  /* 0x000000f2f3f37212 */ /* 0x000fe200078e3cff */
[----:B------:R1:W-:Y:S01]  /*3f20*/  STS.U16 [R177+0x4200], R175 ;  /* 0x004200afb1007388 */ /* 0x0003e20000000400 */
[----:B0-----:R-:W-:Y:S01]  /*3f30*/  IMAD.WIDE R82, R250, 0x2, R236 ;  /* 0x00000002fa527825 */ /* 0x001fe200078e02ec */
[----:B------:R-:W-:Y:S02]  /*3f40*/  LOP3.LUT R241, R241, R240, RZ, 0x3c, !PT ;  /* 0x000000f0f1f17212 */ /* 0x000fe400078e3cff */
[----:B-1----:R-:W-:Y:S02]  /*3f50*/  PRMT R175, RZ, 0x7610, R175 ;  /* 0x00007610ffaf7816 */ /* 0x002fe400000000af */
[----:B------:R0:W5:Y:S01]  /*3f60*/  @!P2 LDG.E.U16 R176, [R82.64] ;  /* 0x0000000652b0a981 */ /* 0x000162000c1e1500 */
[----:B------:R-:W-:-:S02]  /*3f70*/  LOP3.LUT R242, R243, R242, RZ, 0x3c, !PT ;  /* 0x000000f2f3f27212 */ /* 0x000fc400078e3cff */
[----:B------:R-:W-:Y:S01]  /*3f80*/  LOP3.LUT R245, R245, R244, RZ, 0x3c, !PT ;  /* 0x000000f4f5f57212 */ /* 0x000fe200078e3cff */
[----:B------:R1:W-:Y:S01]  /*3f90*/  STS.U16 [R177+0x4a00], R173 ;  /* 0x004a00adb1007388 */ /* 0x0003e20000000400 */
[C---:B0-----:R-:W-:Y:S01]  /*3fa0*/  IMAD.WIDE R82, R250.reuse, 0x2, R238 ;  /* 0x00000002fa527825 */ /* 0x041fe200078e02ee */
[----:B------:R-:W-:Y:S02]  /*3fb0*/  LOP3.LUT R243, R243, R242, RZ, 0x3c, !PT ;  /* 0x000000f2f3f37212 */ /* 0x000fe400078e3cff */
[----:B-1----:R-:W-:Y:S02]  /*3fc0*/  PRMT R173, RZ, 0x7610, R173 ;  /* 0x00007610ffad7816 */ /* 0x002fe400000000ad */
[----:B------:R0:W5:Y:S01]  /*3fd0*/  @!P2 LDG.E.U16 R175, [R82.64] ;  /* 0x0000000652afa981 */ /* 0x000162000c1e1500 */
[----:B------:R-:W-:Y:S02]  /*3fe0*/  LOP3.LUT R244, R245, R244, RZ, 0x3c, !PT ;  /* 0x000000f4f5f47212 */ /* 0x000fe400078e3cff */
[----:B------:R-:W-:Y:S01]  /*3ff0*/  LOP3.LUT R247, R247, R246, RZ, 0x3c, !PT ;  /* 0x000000f6f7f77212 */ /* 0x000fe200078e3cff */
[----:B------:R1:W-:Y:S01]  /*4000*/  STS.U16 [R177+0x5200], R171 ;  /* 0x005200abb1007388 */ /* 0x0003e20000000400 */
[----:B0-----:R-:W-:Y:S01]  /*4010*/  IMAD.WIDE R82, R250, 0x2, R240 ;  /* 0x00000002fa527825 */ /* 0x001fe200078e02f0 */
[----:B------:R-:W-:-:S02]  /*4020*/  LOP3.LUT R245, R245, R244, RZ, 0x3c, !PT ;  /* 0x000000f4f5f57212 */ /* 0x000fc400078e3cff */
[----:B-1----:R-:W-:Y:S02]  /*4030*/  PRMT R171, RZ, 0x7610, R171 ;  /* 0x00007610ffab7816 */ /* 0x002fe400000000ab */
[----:B------:R0:W5:Y:S01]  /*4040*/  @!P2 LDG.E.U16 R173, [R82.64] ;  /* 0x0000000652ada981 */ /* 0x000162000c1e1500 */
[C---:B------:R-:W-:Y:S02]  /*4050*/  LOP3.LUT R246, R247.reuse, R246, RZ, 0x3c, !PT ;  /* 0x000000f6f7f67212 */ /* 0x040fe400078e3cff */
[----:B------:R-:W-:Y:S01]  /*4060*/  LOP3.LUT R178, R6, 0x40, RZ, 0x3c, !PT ;  /* 0x0000004006b27812 */ /* 0x000fe200078e3cff */
[----:B------:R1:W-:Y:S01]  /*4070*/  STS.U16 [R177+0x5a00], R170 ;  /* 0x005a00aab1007388 */ /* 0x0003e20000000400 */
[----:B0-----:R-:W-:Y:S01]  /*4080*/  IMAD.WIDE R82, R250, 0x2, R242 ;  /* 0x00000002fa527825 */ /* 0x001fe200078e02f2 */
[----:B------:R-:W-:Y:S02]  /*4090*/  LOP3.LUT R247, R247, R246, RZ, 0x3c, !PT ;  /* 0x000000f6f7f77212 */ /* 0x000fe400078e3cff */
[----:B-1----:R-:W-:-:S02]  /*40a0*/  PRMT R170, RZ, 0x7610, R170 ;  /* 0x00007610ffaa7816 */ /* 0x002fc400000000aa */
[----:B------:R0:W5:Y:S04]  /*40b0*/  @!P2 LDG.E.U16 R171, [R82.64] ;  /* 0x0000000652aba981 */ /* 0x000168000c1e1500 */
[----:B------:R1:W-:Y:S01]  /*40c0*/  STS.U16 [R178+0x4400], R169 ;  /* 0x004400a9b2007388 */ /* 0x0003e20000000400 */
[----:B0-----:R-:W-:Y:S01]  /*40d0*/  IMAD.WIDE R82, R250, 0x2, R244 ;  /* 0x00000002fa527825 */ /* 0x001fe200078e02f4 */
[----:B-1----:R-:W-:-:S04]  /*40e0*/  PRMT R169, RZ, 0x7610, R169 ;  /* 0x00007610ffa97816 */ /* 0x002fc800000000a9 */
[----:B------:R0:W5:Y:S02]  /*40f0*/  @!P2 LDG.E.U16 R170, [R82.64] ;  /* 0x0000000652aaa981 */ /* 0x000164000c1e1500 */
[----:B0-----:R-:W-:-:S05]  /*4100*/  IMAD.WIDE R82, R250, 0x2, R246 ;  /* 0x00000002fa527825 */ /* 0x001fca00078e02f6 */
[----:B------:R-:W5:Y:S01]  /*4110*/  @!P2 LDG.E.U16 R169, [R82.64] ;  /* 0x0000000652a9a981 */ /* 0x000f62000c1e1500 */
[----:B------:R-:W-:-:S03]  /*4120*/  LOP3.LUT R177, R6, 0x60, RZ, 0x3c, !PT ;  /* 0x0000006006b17812 */ /* 0x000fc600078e3cff */
[----:B------:R-:W-:Y:S04]  /*4130*/  STS.U16 [R178+0x4c00], R9 ;  /* 0x004c0009b2007388 */ /* 0x000fe80000000400 */
[----:B------:R-:W-:Y:S04]  /*4140*/  STS.U16 [R178+0x5400], R11 ;  /* 0x0054000bb2007388 */ /* 0x000fe80000000400 */
[----:B------:R-:W-:Y:S04]  /*4150*/  STS.U16 [R178+0x5c00], R13 ;  /* 0x005c000db2007388 */ /* 0x000fe80000000400 */
[----:B------:R-:W-:Y:S04]  /*4160*/  STS.U16 [R177+0x4600], R8 ;  /* 0x00460008b1007388 */ /* 0x000fe80000000400 */
[----:B------:R-:W-:Y:S04]  /*4170*/  STS.U16 [R177+0x4e00], R10 ;  /* 0x004e000ab1007388 */ /* 0x000fe80000000400 */
[----:B------:R-:W-:Y:S04]  /*4180*/  STS.U16 [R177+0x5600], R12 ;  /* 0x0056000cb1007388 */ /* 0x000fe80000000400 */
[----:B------:R-:W-:Y:S04]  /*4190*/  STS.U16 [R177+0x5e00], R14 ;  /* 0x005e000eb1007388 */ /* 0x000fe80000000400 */
[----:B------:R-:W-:Y:S04]  /*41a0*/  STS.U16 [R0], R15 ;  /* 0x0000000f00007388 */ /* 0x000fe80000000400 */
[----:B------:R-:W-:Y:S04]  /*41b0*/  STS.U16 [R0+0x200], R16 ;  /* 0x0002001000007388 */ /* 0x000fe80000000400 */
        /* <DEDUP_REMOVED lines=20> */
[----:B--2---:R-:W-:Y:S04]  /*4300*/  STS.U16 [R0+0x2c00], R91 ;  /* 0x002c005b00007388 */ /* 0x004fe80000000400 */
[----:B---3--:R-:W-:Y:S04]  /*4310*/  STS.U16 [R0+0x2e00], R168 ;  /* 0x002e00a800007388 */ /* 0x008fe80000000400 */
[----:B----4-:R-:W-:Y:S04]  /*4320*/  STS.U16 [R0+0x3000], R172 ;  /* 0x003000ac00007388 */ /* 0x010fe80000000400 */
[----:B-----5:R-:W-:Y:S04]  /*4330*/  STS.U16 [R0+0x3200], R174 ;  /* 0x003200ae00007388 */ /* 0x020fe80000000400 */
[----:B------:R-:W-:Y:S04]  /*4340*/  STS.U16 [R0+0x3400], R176 ;  /* 0x003400b000007388 */ /* 0x000fe80000000400 */
[----:B------:R-:W-:Y:S04]  /*4350*/  STS.U16 [R0+0x3600], R175 ;  /* 0x003600af00007388 */ /* 0x000fe80000000400 */
[----:B------:R-:W-:Y:S04]  /*4360*/  STS.U16 [R0+0x3800], R173 ;  /* 0x003800ad00007388 */ /* 0x000fe80000000400 */
[----:B------:R-:W-:Y:S04]  /*4370*/  STS.U16 [R0+0x3a00], R171 ;  /* 0x003a00ab00007388 */ /* 0x000fe80000000400 */
[----:B------:R-:W-:Y:S04]  /*4380*/  STS.U16 [R0+0x3c00], R170 ;  /* 0x003c00aa00007388 */ /* 0x000fe80000000400 */
[----:B------:R-:W-:Y:S04]  /*4390*/  STS.U16 [R0+0x3e00], R169 ;  /* 0x003e00a900007388 */ /* 0x000fe80000000400 */
[----:B------:R-:W-:Y:S06]  /*43a0*/  BAR.SYNC.DEFER_BLOCKING 0x0 ;  /* 0x0000000000007b1d */ /* 0x000fec0000010000 */
[----:B------:R-:W-:Y:S04]  /*43b0*/  LDSM.16.M88.4 R20, [R3] ;  /* 0x000000000314783b */ /* 0x000fe80000000200 */
[----:B------:R-:W0:Y:S04]  /*43c0*/  LDSM.16.MT88.4 R172, [R7+0x4080] ;  /* 0x0040800007ac783b */ /* 0x000e280000004200 */
[----:B------:R-:W1:Y:S04]  /*43d0*/  LDSM.16.M88.4 R8, [R3+0x800] ;  /* 0x000800000308783b */ /* 0x000e680000000200 */
[----:B------:R-:W2:Y:S04]  /*43e0*/  LDSM.16.M88.4 R12, [R3+0x1000] ;  /* 0x00100000030c783b */ /* 0x000ea80000000200 */
[----:B------:R-:W3:Y:S04]  /*43f0*/  LDSM.16.M88.4 R16, [R3+0x1800] ;  /* 0x001800000310783b */ /* 0x000ee80000000200 */
[----:B------:R-:W4:Y:S04]  /*4400*/  LDSM.16.M88.4 R88, [R3+0x2000] ;  /* 0x002000000358783b */ /* 0x000f280000000200 */
[----:B------:R-:W5:Y:S04]  /*4410*/  LDSM.16.M88.4 R84, [R3+0x2800] ;  /* 0x002800000354783b */ /* 0x000f680000000200 */
[----:B------:R-:W3:Y:S04]  /*4420*/  LDSM.16.M88.4 R80, [R3+0x3000] ;  /* 0x003000000350783b */ /* 0x000ee80000000200 */
[----:B------:R-:W4:Y:S04]  /*4430*/  LDSM.16.M88.4 R76, [R3+0x3800] ;  /* 0x00380000034c783b */ /* 0x000f280000000200 */
[----:B------:R-:W4:Y:S04]  /*4440*/  LDSM.16.MT88.4 R176, [R248+0x4000] ;  /* 0x00400000f8b0783b */ /* 0x000f280000004200 */
[----:B------:R-:W5:Y:S01]  /*4450*/  LDSM.16.MT88.4 R168, [R248+0x4080] ;  /* 0x00408000f8a8783b */ /* 0x000f620000004200 */
[C---:B0-----:R-:W-:Y:S03]  /*4460*/  HMMA.16816.F32 R24, R172.reuse, R20, R24 ;  /* 0x00000014ac18723c */ /* 0x041fe60000001818 */
[----:B------:R-:W-:Y:S05]  /*4470*/  LDSM.16.MT88.4 R180, [R7+0x4000] ;  /* 0x0040000007b4783b */ /* 0x000fea0000004200 */
[C---:B-1----:R-:W-:Y:S08]  /*4480*/  HMMA.16816.F32 R40, R172.reuse, R8, R40 ;  /* 0x00000008ac28723c */ /* 0x042ff00000001828 */
[C---:B--2---:R-:W-:Y:S08]  /*4490*/  HMMA.16816.F32 R44, R172.reuse, R12, R44 ;  /* 0x0000000cac2c723c */ /* 0x044ff0000000182c */
[C---:B---3--:R-:W-:Y:S08]  /*44a0*/  HMMA.16816.F32 R148, R172.reuse, R16, R148 ;  /* 0x00000010ac94723c */ /* 0x048ff00000001894 */
[C---:B----4-:R-:W-:Y:S08]  /*44b0*/  HMMA.16816.F32 R96, R172.reuse, R88, R96 ;  /* 0x00000058ac60723c */ /* 0x050ff00000001860 */
[C---:B-----5:R-:W-:Y:S08]  /*44c0*/  HMMA.16816.F32 R92, R172.reuse, R84, R92 ;  /* 0x00000054ac5c723c */ /* 0x060ff0000000185c */
[C---:B------:R-:W-:Y:S08]  /*44d0*/  HMMA.16816.F32 R48, R172.reuse, R80, R48 ;  /* 0x00000050ac30723c */ /* 0x040ff00000001830 */
[----:B------:R-:W-:Y:S01]  /*44e0*/  HMMA.16816.F32 R52, R172, R76, R52 ;  /* 0x0000004cac34723c */ /* 0x000fe20000001834 */
[----:B------:R-:W0:Y:S07]  /*44f0*/  LDSM.16.MT88.4 R172, [R7+0x5080] ;  /* 0x0050800007ac783b */ /* 0x000e2e0000004200 */
[-C--:B------:R-:W-:Y:S08]  /*4500*/  HMMA.16816.F32 R56, R176, R20.reuse, R56 ;  /* 0x00000014b038723c */ /* 0x080ff00000001838 */
[----:B------:R-:W-:Y:S08]  /*4510*/  HMMA.16816.F32 R60, R168, R20, R60 ;  /* 0x00000014a83c723c */ /* 0x000ff0000000183c */
[-C--:B------:R-:W-:Y:S08]  /*4520*/  HMMA.16816.F32 R36, R176, R8.reuse, R36 ;  /* 0x00000008b024723c */ /* 0x080ff00000001824 */
[----:B------:R-:W-:Y:S08]  /*4530*/  HMMA.16816.F32 R64, R168, R8, R64 ;  /* 0x00000008a840723c */ /* 0x000ff00000001840 */
[-C--:B------:R-:W-:Y:S08]  /*4540*/  HMMA.16816.F32 R28, R176, R12.reuse, R28 ;  /* 0x0000000cb01c723c */ /* 0x080ff0000000181c */
[----:B------:R-:W-:Y:S08]  /*4550*/  HMMA.16816.F32 R68, R168, R12, R68 ;  /* 0x0000000ca844723c */ /* 0x000ff00000001844 */
[-C--:B------:R-:W-:Y:S08]  /*4560*/  HMMA.16816.F32 R32, R176, R16.reuse, R32 ;  /* 0x00000010b020723c */ /* 0x080ff00000001820 */
[----:B------:R-:W-:Y:S08]  /*4570*/  HMMA.16816.F32 R72, R168, R16, R72 ;  /* 0x00000010a848723c */ /* 0x000ff00000001848 */
[C---:B------:R-:W-:Y:S08]  /*4580*/  HMMA.16816.F32 R132, R176.reuse, R88, R132 ;  /* 0x00000058b084723c */ /* 0x040ff00000001884 */
[C---:B------:R-:W-:Y:S08]  /*4590*/  HMMA.16816.F32 R136, R176.reuse, R84, R136 ;  /* 0x00000054b088723c */ /* 0x040ff00000001888 */
[C---:B------:R-:W-:Y:S08]  /*45a0*/  HMMA.16816.F32 R140, R176.reuse, R80, R140 ;  /* 0x00000050b08c723c */ /* 0x040ff0000000188c */
[----:B------:R-:W-:Y:S01]  /*45b0*/  HMMA.16816.F32 R144, R176, R76, R144 ;  /* 0x0000004cb090723c */ /* 0x000fe20000001890 */
[----:B------:R-:W1:Y:S07]  /*45c0*/  LDSM.16.MT88.4 R176, [R7+0x5000] ;  /* 0x0050000007b0783b */ /* 0x000e6e0000004200 */
[C---:B------:R-:W-:Y:S08]  /*45d0*/  HMMA.16816.F32 R152, R168.reuse, R88, R152 ;  /* 0x00000058a898723c */ /* 0x040ff00000001898 */
[C---:B------:R-:W-:Y:S08]  /*45e0*/  HMMA.16816.F32 R156, R168.reuse, R84, R156 ;  /* 0x00000054a89c723c */ /* 0x040ff0000000189c */
[C---:B------:R-:W-:Y:S08]  /*45f0*/  HMMA.16816.F32 R160, R168.reuse, R80, R160 ;  /* 0x00000050a8a0723c */ /* 0x040ff000000018a0 */
[----:B------:R-:W-:Y:S01]  /*4600*/  HMMA.16816.F32 R164, R168, R76, R164 ;  /* 0x0000004ca8a4723c */ /* 0x000fe200000018a4 */
[----:B------:R-:W2:Y:S07]  /*4610*/  LDSM.16.MT88.4 R168, [R248+0x5000] ;  /* 0x00500000f8a8783b */ /* 0x000eae0000004200 */
[C---:B0-----:R-:W-:Y:S08]  /*4620*/  HMMA.16816.F32 R24, R172.reuse, R22, R24 ;  /* 0x00000016ac18723c */ /* 0x041ff00000001818 */
[C---:B------:R-:W-:Y:S08]  /*4630*/  HMMA.16816.F32 R40, R172.reuse, R10, R40 ;  /* 0x0000000aac28723c */ /* 0x040ff00000001828 */
[C---:B------:R-:W-:Y:S08]  /*4640*/  HMMA.16816.F32 R44, R172.reuse, R14, R44 ;  /* 0x0000000eac2c723c */ /* 0x040ff0000000182c */
[C---:B------:R-:W-:Y:S08]  /*4650*/  HMMA.16816.F32 R148, R172.reuse, R18, R148 ;  /* 0x00000012ac94723c */ /* 0x040ff00000001894 */
[C---:B------:R-:W-:Y:S08]  /*4660*/  HMMA.16816.F32 R96, R172.reuse, R90, R96 ;  /* 0x0000005aac60723c */ /* 0x040ff00000001860 */
[C---:B------:R-:W-:Y:S08]  /*4670*/  HMMA.16816.F32 R92, R172.reuse, R86, R92 ;  /* 0x00000056ac5c723c */ /* 0x040ff0000000185c */
[C---:B------:R-:W-:Y:S08]  /*4680*/  HMMA.16816.F32 R48, R172.reuse, R82, R48 ;  /* 0x00000052ac30723c */ /* 0x040ff00000001830 */
[----:B------:R-:W-:Y:S01]  /*4690*/  HMMA.16816.F32 R52, R172, R78, R52 ;  /* 0x0000004eac34723c */ /* 0x000fe20000001834 */
[----:B------:R-:W0:Y:S07]  /*46a0*/  LDSM.16.MT88.4 R172, [R248+0x5080] ;  /* 0x00508000f8ac783b */ /* 0x000e2e0000004200 */
[C---:B------:R-:W-:Y:S07]  /*46b0*/  HMMA.16816.F32 R124, R180.reuse, R8, R124 ;  /* 0x00000008b47c723c */ /* 0x040fee000000187c */
[----:B------:R-:W-:Y:S01]  /*46c0*/  IMAD.WIDE R8, R252, 0x2, R246 ;  /* 0x00000002fc087825 */ /* 0x000fe200078e02f6 */
[----:B------:R-:W-:Y:S03]  /*46d0*/  HMMA.16816.F32 R128, R180, R20, R128 ;  /* 0x00000014b480723c */ /* 0x000fe60000001880 */
[----:B------:R-:W-:-:S02]  /*46e0*/  IMAD.MOV.U32 R247, RZ, RZ, R8 ;  /* 0x000000fffff77224 */ /* 0x000fc400078e0008 */
[----:B------:R-:W-:-:S03]  /*46f0*/  IMAD.MOV.U32 R246, RZ, RZ, R9 ;  /* 0x000000fffff67224 */ /* 0x000fc600078e0009 */
[----:B------:R-:W-:Y:S01]  /*4700*/  HMMA.16816.F32 R120, R180, R12, R120 ;  /* 0x0000000cb478723c */ /* 0x000fe20000001878 */
[----:B------:R-:W-:-:S07]  /*4710*/  IMAD.WIDE R8, R252, 0x2, R242 ;  /* 0x00000002fc087825 */ /* 0x000fce00078e02f2 */
[----:B------:R-:W-:Y:S01]  /*4720*/  HMMA.16816.F32 R116, R180, R16, R116 ;  /* 0x00000010b474723c */ /* 0x000fe20000001874 */
[----:B------:R-:W-:-:S07]  /*4730*/  IMAD.MOV.U32 R243, RZ, RZ, R8 ;  /* 0x000000fffff37224 */ /* 0x000fce00078e0008 */
[----:B------:R-:W-:Y:S01]  /*4740*/  HMMA.16816.F32 R112, R180, R88, R112 ;  /* 0x00000058b470723c */ /* 0x000fe20000001870 */
[----:B------:R-:W-:-:S07]  /*4750*/  IMAD.MOV.U32 R242, RZ, RZ, R9 ;  /* 0x000000fffff27224 */ /* 0x000fce00078e0009 */
[C---:B------:R-:W-:Y:S08]  /*4760*/  HMMA.16816.F32 R108, R180.reuse, R84, R108 ;  /* 0x00000054b46c723c */ /* 0x040ff0000000186c */
[C---:B------:R-:W-:Y:S08]  /*4770*/  HMMA.16816.F32 R104, R180.reuse, R80, R104 ;  /* 0x00000050b468723c */ /* 0x040ff00000001868 */
[----:B------:R-:W-:Y:S01]  /*4780*/  HMMA.16816.F32 R100, R180, R76, R100 ;  /* 0x0000004cb464723c */ /* 0x000fe20000001864 */
[----:B------:R-:W-:Y:S01]  /*4790*/  IMAD.WIDE R8, R252, 0x2, R236 ;  /* 0x00000002fc087825 */ /* 0x000fe200078e02ec */
[----:B------:R-:W-:-:S03]  /*47a0*/  IADD3 R251, R251, -0x1, RZ ;  /* 0xfffffffffbfb7810 */ /* 0x000fc60007ffe0ff */
[----:B------:R-:W-:Y:S01]  /*47b0*/  IMAD.MOV.U32 R237, RZ, RZ, R8 ;  /* 0x000000ffffed7224 */ /* 0x000fe200078e0008 */
[----:B------:R-:W-:Y:S01]  /*47c0*/  ISETP.NE.U32.AND P0, PT, R251, RZ, PT ;  /* 0x000000fffb00720c */ /* 0x000fe20003f05070 */
[----:B------:R-:W-:Y:S02]  /*47d0*/  IMAD.MOV.U32 R236, RZ, RZ, R9 ;  /* 0x000000ffffec7224 */ /* 0x000fe400078e0009 */
[----:B------:R-:W-:-:S04]  /*47e0*/  IMAD.WIDE R12, R252, 0x2, R244 ;  /* 0x00000002fc0c7825 */ /* 0x000fc800078e02f4 */
[----:B------:R-:W-:-:S04]  /*47f0*/  IMAD.WIDE R8, R252, 0x2, R232 ;  /* 0x00000002fc087825 */ /* 0x000fc800078e02e8 */
[----:B------:R-:W-:Y:S02]  /*4800*/  IMAD.MOV.U32 R245, RZ, RZ, R12 ;  /* 0x000000fffff57224 */ /* 0x000fe400078e000c */
[----:B------:R-:W-:Y:S02]  /*4810*/  IMAD.MOV.U32 R244, RZ, RZ, R13 ;  /* 0x000000fffff47224 */ /* 0x000fe400078e000d */
[----:B------:R-:W-:Y:S02]  /*4820*/  IMAD.MOV.U32 R233, RZ, RZ, R8 ;  /* 0x000000ffffe97224 */ /* 0x000fe400078e0008 */
[----:B------:R-:W-:Y:S02]  /*4830*/  IMAD.MOV.U32 R232, RZ, RZ, R9 ;  /* 0x000000ffffe87224 */ /* 0x000fe400078e0009 */
[----:B------:R-:W-:-:S04]  /*4840*/  IMAD.WIDE R16, R252, 0x2, R240 ;  /* 0x00000002fc107825 */ /* 0x000fc800078e02f0 */
[----:B------:R-:W-:-:S04]  /*4850*/  IMAD.WIDE R12, R252, 0x2, R238 ;  /* 0x00000002fc0c7825 */ /* 0x000fc800078e02ee */
[----:B------:R-:W-:-:S04]  /*4860*/  IMAD.WIDE R8, R252, 0x2, R228 ;  /* 0x00000002fc087825 */ /* 0x000fc800078e02e4 */
[----:B------:R-:W-:Y:S02]  /*4870*/  IMAD.MOV.U32 R21, RZ, RZ, c[0x0][0x188] ;  /* 0x00006200ff157624 */ /* 0x000fe400078e00ff */
[----:B------:R-:W-:Y:S02]  /*4880*/  IMAD.MOV.U32 R241, RZ, RZ, R16 ;  /* 0x000000fffff17224 */ /* 0x000fe400078e0010 */
[----:B------:R-:W-:Y:S02]  /*4890*/  IMAD.MOV.U32 R240, RZ, RZ, R17 ;  /* 0x000000fffff07224 */ /* 0x000fe400078e0011 */
[----:B------:R-:W-:Y:S02]  /*48a0*/  IMAD.MOV.U32 R239, RZ, RZ, R12 ;  /* 0x000000ffffef7224 */ /* 0x000fe400078e000c */
[----:B------:R-:W-:Y:S02]  /*48b0*/  IMAD.MOV.U32 R238, RZ, RZ, R13 ;  /* 0x000000ffffee7224 */ /* 0x000fe400078e000d */
[----:B------:R-:W-:-:S02]  /*48c0*/  IMAD.MOV.U32 R229, RZ, RZ, R8 ;  /* 0x000000ffffe57224 */ /* 0x000fc400078e0008 */
[----:B------:R-:W-:Y:S01]  /*48d0*/  IMAD.MOV.U32 R228, RZ, RZ, R9 ;  /* 0x000000ffffe47224 */ /* 0x000fe200078e0009 */
[----:B-1----:R-:W-:Y:S01]  /*48e0*/  HMMA.16816.F32 R128, R176, R22, R128 ;  /* 0x00000016b080723c */ /* 0x002fe20000001880 */
[----:B------:R-:W-:Y:S01]  /*48f0*/  IMAD.WIDE R12, R252, 0x2, R234 ;  /* 0x00000002fc0c7825 */ /* 0x000fe200078e02ea */
[----:B------:R-:W-:-:S03]  /*4900*/  UIADD3 UR4, UR4, -0x20, URZ ;  /* 0xffffffe004047890 */ /* 0x000fc6000fffe03f */
[----:B------:R-:W-:-:S03]  /*4910*/  IMAD.WIDE R16, R252, 0x2, R230 ;  /* 0x00000002fc107825 */ /* 0x000fc600078e02e6 */
[----:B------:R-:W-:Y:S01]  /*4920*/  HMMA.16816.F32 R124, R176, R10, R124 ;  /* 0x0000000ab07c723c */ /* 0x000fe2000000187c */
[----:B------:R-:W-:-:S04]  /*4930*/  IMAD.WIDE R8, R252, 0x2, R204 ;  /* 0x00000002fc087825 */ /* 0x000fc800078e02cc */
[----:B------:R-:W-:-:S03]  /*4940*/  IMAD.SHL.U32 R21, R21, 0x20, RZ ;  /* 0x0000002015157824 */ /* 0x000fc600078e00ff */
[----:B------:R-:W-:Y:S01]  /*4950*/  HMMA.16816.F32 R120, R176, R14, R120 ;  /* 0x0000000eb078723c */ /* 0x000fe20000001878 */
[----:B------:R-:W-:Y:S02]  /*4960*/  IMAD.MOV.U32 R235, RZ, RZ, R12 ;  /* 0x000000ffffeb7224 */ /* 0x000fe400078e000c */
[----:B------:R-:W-:Y:S02]  /*4970*/  IMAD.MOV.U32 R234, RZ, RZ, R13 ;  /* 0x000000ffffea7224 */ /* 0x000fe400078e000d */
[----:B------:R-:W-:-:S03]  /*4980*/  IMAD.MOV.U32 R231, RZ, RZ, R16 ;  /* 0x000000ffffe77224 */ /* 0x000fc600078e0010 */
[----:B------:R-:W-:Y:S01]  /*4990*/  HMMA.16816.F32 R116, R176, R18, R116 ;  /* 0x00000012b074723c */ /* 0x000fe20000001874 */
[----:B------:R-:W-:Y:S02]  /*49a0*/  IMAD.MOV.U32 R230, RZ, RZ, R17 ;  /* 0x000000ffffe67224 */ /* 0x000fe400078e0011 */
[----:B------:R-:W-:-:S05]  /*49b0*/  IMAD.WIDE R226, R252, 0x2, R226 ;  /* 0x00000002fce27825 */ /* 0x000fca00078e02e2 */
[----:B------:R-:W-:Y:S01]  /*49c0*/  HMMA.16816.F32 R112, R176, R90, R112 ;  /* 0x0000005ab070723c */ /* 0x000fe20000001870 */
[----:B------:R-:W-:-:S04]  /*49d0*/  IMAD.WIDE R224, R252, 0x2, R224 ;  /* 0x00000002fce07825 */ /* 0x000fc800078e02e0 */
[----:B------:R-:W-:-:S03]  /*49e0*/  IMAD.WIDE R222, R252, 0x2, R222 ;  /* 0x00000002fcde7825 */ /* 0x000fc600078e02de */
        /* <DEDUP_REMOVED lines=9> */
[----:B--2---:R-:W-:Y:S01]  /*4a80*/  HMMA.16816.F32 R56, R168, R22, R56 ;  /* 0x00000016a838723c */ /* 0x004fe20000001838 */
[----:B------:R-:W-:-:S04]  /*4a90*/  IMAD.WIDE R208, R252, 0x2, R208 ;  /* 0x00000002fcd07825 */ /* 0x000fc800078e02d0 */
[----:B------:R-:W-:-:S03]  /*4aa0*/  IMAD.WIDE R206, R252, 0x2, R206 ;  /* 0x00000002fcce7825 */ /* 0x000fc600078e02ce */
[----:B------:R-:W-:Y:S01]  /*4ab0*/  HMMA.16816.F32 R36, R168, R10, R36 ;  /* 0x0000000aa824723c */ /* 0x000fe20000001824 */
[----:B------:R-:W-:-:S04]  /*4ac0*/  IMAD.WIDE R202, R252, 0x2, R202 ;  /* 0x00000002fcca7825 */ /* 0x000fc800078e02ca */
[----:B------:R-:W-:-:S03]  /*4ad0*/  IMAD.WIDE R200, R252, 0x2, R200 ;  /* 0x00000002fcc87825 */ /* 0x000fc600078e02c8 */
[----:B------:R-:W-:Y:S01]  /*4ae0*/  HMMA.16816.F32 R28, R168, R14, R28 ;  /* 0x0000000ea81c723c */ /* 0x000fe2000000181c */
[----:B------:R-:W-:Y:S02]  /*4af0*/  IMAD.MOV.U32 R205, RZ, RZ, R8 ;  /* 0x000000ffffcd7224 */ /* 0x000fe400078e0008 */
[----:B------:R-:W-:Y:S02]  /*4b00*/  IMAD.MOV.U32 R204, RZ, RZ, R9 ;  /* 0x000000ffffcc7224 */ /* 0x000fe400078e0009 */
        /* <DEDUP_REMOVED lines=13> */
[----:B------:R-:W-:Y:S08]  /*4be0*/  HMMA.16816.F32 R144, R168, R78, R144 ;  /* 0x0000004ea890723c */ /* 0x000ff00000001890 */
        /* <DEDUP_REMOVED lines=8> */
[----:B------:R-:W-:Y:S01]  /*4c70*/  @!P0 CALL.REL.NOINC `(.L_x_2) ;  /* 0x0000001000008944 */ /* 0x000fe20003c00000 */
[----:B------:R-:W-:Y:S06]  /*4c80*/  BRA `(.L_x_3) ;  /* 0xffffe4c000007947 */ /* 0x000fec000383ffff */
.L_x_2:
[----:B------:R-:W-:Y:S02]  /*4c90*/  F2FP.PACK_AB R24, R40, R24 ;  /* 0x000000182818723e */ /* 0x000fe400000000ff */
[----:B------:R-:W-:-:S02]  /*4ca0*/  F2FP.PACK_AB R20, R65, R61 ;  /* 0x0000003d4114723e */ /* 0x000fc400000000ff */
[----:B------:R-:W-:Y:S02]  /*4cb0*/  F2FP.PACK_AB R76, R41, R25 ;  /* 0x00000019294c723e */ /* 0x000fe400000000ff */
[----:B------:R-:W-:Y:S02]  /*4cc0*/  F2FP.PACK_AB R40, R37, R57 ;  /* 0x000000392528723e */ /* 0x000fe400000000ff */
[----:B------:R-:W-:Y:S02]  /*4cd0*/  F2FP.PACK_AB R21, R73, R69 ;  /* 0x000000454915723e */ /* 0x000fe400000000ff */
[----:B------:R-:W-:Y:S02]  /*4ce0*/  F2FP.PACK_AB R65, R72, R68 ;  /* 0x000000444841723e */ /* 0x000fe400000000ff */
        /* <DEDUP_REMOVED lines=58> */
.L_x_1:
[----:B-1----:R-:W2:Y:S04]  /*5090*/  LDL.LU R53, [R1+0x4] ;  /* 0x0000040001357983 */ /* 0x002ea80000300800 */
[----:B------:R-:W3:Y:S04]  /*50a0*/  LDL.LU R51, [R1] ;  /* 0x0000000001337983 */ /* 0x000ee80000300800 */
[----:B------:R-:W1:Y:S04]  /*50b0*/  S2R R52, SR_TID.X ;  /* 0x0000000000347919 */ /* 0x000e680000002100 */
[----:B------:R-:W4:Y:S01]  /*50c0*/  S2R R48, SR_TID.X ;  /* 0x0000000000307919 */ /* 0x000f220000002100 */
[----:B-1----:R-:W-:-:S02]  /*50d0*/  IMAD.SHL.U32 R0, R52, 0x800, RZ ;  /* 0x0000080034007824 */ /* 0x002fc400078e00ff */
[----:B------:R-:W-:Y:S01]  /*50e0*/  IMAD.SHL.U32 R3, R52, 0x20, RZ ;  /* 0x0000002034037824 */ /* 0x000fe200078e00ff */
[----:B----4-:R-:W-:Y:S01]  /*50f0*/  LOP3.LUT R49, R48, 0x80, RZ, 0xc0, !PT ;  /* 0x0000008030317812 */ /* 0x010fe200078ec0ff */
[----:B------:R-:W-:Y:S01]  /*5100*/  IMAD.SHL.U32 R48, R52, 0x4, RZ ;  /* 0x0000000434307824 */ /* 0x000fe200078e00ff */
[----:B------:R-:W-:Y:S02]  /*5110*/  LOP3.LUT R0, R0, 0xc000, RZ, 0xc0, !PT ;  /* 0x0000c00000007812 */ /* 0x000fe400078ec0ff */
[----:B------:R-:W-:-:S03]  /*5120*/  LOP3.LUT R3, R3, 0x60, RZ, 0xc0, !PT ;  /* 0x0000006003037812 */ /* 0x000fc600078ec0ff */
[----:B------:R-:W-:Y:S01]  /*5130*/  IMAD R49, R49, 0x2, R0 ;  /* 0x0000000231317824 */ /* 0x000fe200078e0200 */
[----:B------:R-:W-:Y:S01]  /*5140*/  LOP3.LUT R3, R3, 0x70, R48, 0x78, !PT ;  /* 0x0000007003037812 */ /* 0x000fe200078e7830 */
[C---:B------:R-:W-:Y:S01]  /*5150*/  IMAD.SHL.U32 R50, R52.reuse, 0x2000, RZ ;  /* 0x0000200034327824 */ /* 0x040fe200078e00ff */
[----:B------:R-:W-:-:S04]  /*5160*/  LOP3.LUT R52, R52, 0xff, RZ, 0xc0, !PT ;  /* 0x000000ff34347812 */ /* 0x000fc800078ec0ff */
[----:B------:R-:W-:-:S05]  /*5170*/  LOP3.LUT R50, R50, 0xc000, RZ, 0xc0, !PT ;  /* 0x0000c00032327812 */ /* 0x000fca00078ec0ff */
[----:B------:R-:W-:-:S05]  /*5180*/  IMAD R60, R52, 0x10, R50 ;  /* 0x00000010343c7824 */ /* 0x000fca00078e0232 */
[C---:B------:R-:W-:Y:S02]  /*5190*/  LOP3.LUT R183, R60.reuse, 0x20, RZ, 0x3c, !PT ;  /* 0x000000203cb77812 */ /* 0x040fe400078e3cff */
[----:B------:R-:W-:Y:S01]  /*51a0*/  LOP3.LUT R185, R60, 0x40, RZ, 0x3c, !PT ;  /* 0x000000403cb97812 */ /* 0x000fe200078e3cff */
[----:B------:R-:W-:Y:S01]  /*51b0*/  BAR.SYNC.DEFER_BLOCKING 0x0 ;  /* 0x0000000000007b1d */ /* 0x000fe20000010000 */
[C-C-:B------:R-:W-:Y:S02]  /*51c0*/  LOP3.LUT R54, R2.reuse, 0xc, R249.reuse, 0xfe, !PT ;  /* 0x0000000c02367812 */ /* 0x140fe400078efef9 */
[----:B------:R-:W-:-:S03]  /*51d0*/  LOP3.LUT R52, R2, 0x10, R249, 0xfe, !PT ;  /* 0x0000001002347812 */ /* 0x000fc600078efef9 */
[----:B------:R-:W-:Y:S01]  /*51e0*/  IMAD R63, R54, c[0x0][0x198], RZ ;  /* 0x00006600363f7a24 */ /* 0x000fe200078e02ff */
[C-C-:B------:R-:W-:Y:S02]  /*51f0*/  LOP3.LUT R62, R2.reuse, 0x12, R249.reuse, 0xfe, !PT ;  /* 0x00000012023e7812 */ /* 0x140fe400078efef9 */
[C-C-:B------:R-:W-:Y:S02]  /*5200*/  LOP3.LUT R61, R2.reuse, 0x14, R249.reuse, 0xfe, !PT ;  /* 0x00000014023d7812 */ /* 0x140fe400078efef9 */
[----:B------:R-:W-:-:S03]  /*5210*/  LOP3.LUT R93, R2, 0x18, R249, 0xfe, !PT ;  /* 0x00000018025d7812 */ /* 0x000fc600078efef9 */
[----:B------:R-:W-:Y:S01]  /*5220*/  IMAD R169, R61, c[0x0][0x198], RZ ;  /* 0x000066003da97a24 */ /* 0x000fe200078e02ff */
[C-C-:B------:R-:W-:Y:S02]  /*5230*/  LOP3.LUT R92, R2.reuse, 0x1a, R249.reuse, 0xfe, !PT ;  /* 0x0000001a025c7812 */ /* 0x140fe400078efef9 */
[C-C-:B------:R-:W-:Y:S02]  /*5240*/  LOP3.LUT R90, R2.reuse, 0x1e, R249.reuse, 0xfe, !PT ;  /* 0x0000001e025a7812 */ /* 0x140fe400078efef9 */
[C-C-:B------:R-:W-:Y:S02]  /*5250*/  LOP3.LUT R91, R2.reuse, 0x1c, R249.reuse, 0xfe, !PT ;  /* 0x0000001c025b7812 */ /* 0x140fe400078efef9 */
[C-C-:B------:R-:W-:Y:S02]  /*5260*/  LOP3.LUT R195, R2.reuse, 0x20, R249.reuse, 0xfe, !PT ;  /* 0x0000002002c37812 */ /* 0x140fe400078efef9 */
[C-C-:B------:R-:W-:Y:S02]  /*5270*/  LOP3.LUT R194, R2.reuse, 0x22, R249.reuse, 0xfe, !PT ;  /* 0x0000002202c27812 */ /* 0x140fe400078efef9 */
[----:B------:R-:W-:-:S02]  /*5280*/  LOP3.LUT R193, R2, 0x24, R249, 0xfe, !PT ;  /* 0x0000002402c17812 */ /* 0x000fc400078efef9 */
[C-C-:B------:R-:W-:Y:S02]  /*5290*/  LOP3.LUT R192, R2.reuse, 0x26, R249.reuse, 0xfe, !PT ;  /* 0x0000002602c07812 */ /* 0x140fe400078efef9 */
[C-C-:B------:R-:W-:Y:S02]  /*52a0*/  LOP3.LUT R191, R2.reuse, 0x28, R249.reuse, 0xfe, !PT ;  /* 0x0000002802bf7812 */ /* 0x140fe400078efef9 */
[C-C-:B------:R-:W-:Y:S02]  /*52b0*/  LOP3.LUT R190, R2.reuse, 0x2a, R249.reuse, 0xfe, !PT ;  /* 0x0000002a02be7812 */ /* 0x140fe400078efef9 */
[C-C-:B------:R-:W-:Y:S02]  /*52c0*/  LOP3.LUT R189, R2.reuse, 0x2c, R249.reuse, 0xfe, !PT ;  /* 0x0000002c02bd7812 */ /* 0x140fe400078efef9 */
[C-C-:B------:R-:W-:Y:S02]  /*52d0*/  LOP3.LUT R188, R2.reuse, 0x2e, R249.reuse, 0xfe, !PT ;  /* 0x0000002e02bc7812 */ /* 0x140fe400078efef9 */
[----:B------:R-:W-:-:S02]  /*52e0*/  LOP3.LUT R187, R2, 0x30, R249, 0xfe, !PT ;  /* 0x0000003002bb7812 */ /* 0x000fc400078efef9 */
[----:B--2---:R-:W-:-:S04]  /*52f0*/  LOP3.LUT R0, R53, 0x3000, RZ, 0xc0, !PT ;  /* 0x0000300035007812 */ /* 0x004fc800078ec0ff */
[----:B------:R-:W-:-:S05]  /*5300*/  IADD3 R49, R3, R49, R0 ;  /* 0x0000003103317210 */ /* 0x000fca0007ffe000 */
[----:B------:R-:W-:Y:S04]  /*5310*/  STS.128 [R49], R124 ;  /* 0x0000007c31007388 */ /* 0x000fe80000000c00 */
[----:B------:R-:W-:Y:S04]  /*5320*/  STS.128 [R49+0x800], R44 ;  /* 0x0008002c31007388 */ /* 0x000fe80000000c00 */
[----:B------:R-:W-:Y:S04]  /*5330*/  STS.128 [R49+0x80], R32 ;  /* 0x0000802031007388 */ /* 0x000fe80000000c00 */
[----:B------:R-:W-:Y:S04]  /*5340*/  STS.128 [R49+0x880], R28 ;  /* 0x0008801c31007388 */ /* 0x000fe80000000c00 */
[----:B------:R-:W-:Y:S04]  /*5350*/  STS.128 [R49+0x200], R36 ;  /* 0x0002002431007388 */ /* 0x000fe80000000c00 */
[----:B------:R-:W-:Y:S04]  /*5360*/  STS.128 [R49+0xa00], R40 ;  /* 0x000a002831007388 */ /* 0x000fe80000000c00 */
[----:B------:R-:W-:Y:S04]  /*5370*/  STS.128 [R49+0x280], R8 ;  /* 0x0002800831007388 */ /* 0x000fe80000000c00 */
[----:B------:R-:W-:Y:S04]  /*5380*/  STS.128 [R49+0xa80], R4 ;  /* 0x000a800431007388 */ /* 0x000fe80000000c00 */
[----:B------:R3:W-:Y:S04]  /*5390*/  STS.128 [R49+0x400], R24 ;  /* 0x0004001831007388 */ /* 0x0007e80000000c00 */
[----:B------:R-:W-:Y:S04]  /*53a0*/  STS.128 [R49+0xc00], R76 ;  /* 0x000c004c31007388 */ /* 0x000fe80000000c00 */
[----:B------:R-:W-:Y:S04]  /*53b0*/  STS.128 [R49+0x480], R72 ;  /* 0x0004804831007388 */ /* 0x000fe80000000c00 */
[----:B------:R-:W-:Y:S04]  /*53c0*/  STS.128 [R49+0xc80], R68 ;  /* 0x000c804431007388 */ /* 0x000fe80000000c00 */
[----:B------:R-:W-:Y:S04]  /*53d0*/  STS.128 [R49+0x600], R64 ;  /* 0x0006004031007388 */ /* 0x000fe80000000c00 */
[----:B------:R-:W-:Y:S04]  /*53e0*/  STS.128 [R49+0xe00], R20 ;  /* 0x000e001431007388 */ /* 0x000fe80000000c00 */
[----:B------:R-:W-:Y:S04]  /*53f0*/  STS.128 [R49+0x680], R16 ;  /* 0x0006801031007388 */ /* 0x000fe80000000c00 */
[----:B------:R1:W-:Y:S04]  /*5400*/  STS.128 [R49+0xe80], R12 ;  /* 0x000e800c31007388 */ /* 0x0003e80000000c00 */
[----:B------:R-:W-:Y:S01]  /*5410*/  BAR.SYNC.DEFER_BLOCKING 0x0 ;  /* 0x0000000000007b1d */ /* 0x000fe20000010000 */
[----:B---3--:R-:W-:Y:S01]  /*5420*/  IMAD R25, R51, c[0x0][0x194], RZ ;  /* 0x0000650033197a24 */ /* 0x008fe200078e02ff */
[----:B------:R-:W-:-:S04]  /*5430*/  LOP3.LUT R0, R2, R249, RZ, 0xfc, !PT ;  /* 0x000000f902007212 */ /* 0x000fc800078efcff */
[----:B------:R-:W2:Y:S04]  /*5440*/  LDS.128 R4, [R60] ;  /* 0x000000003c047984 */ /* 0x000ea80000000c00 */
[----:B------:R-:W3:Y:S01]  /*5450*/  LDS.128 R8, [R183] ;  /* 0x00000000b7087984 */ /* 0x000ee20000000c00 */
[----:B------:R-:W-:Y:S02]  /*5460*/  ISETP.GE.AND P0, PT, R51, c[0x0][0x178], PT ;  /* 0x00005e0033007a0c */ /* 0x000fe40003f06270 */
[----:B------:R-:W-:Y:S01]  /*5470*/  LOP3.LUT R24, R2, 0x2, R249, 0xfe, !PT ;  /* 0x0000000202187812 */ /* 0x000fe200078efef9 */
[----:B------:R-:W-:Y:S01]  /*5480*/  IMAD R159, R0, c[0x0][0x198], RZ ;  /* 0x00006600009f7a24 */ /* 0x000fe200078e02ff */
[C---:B------:R-:W-:Y:S01]  /*5490*/  LEA R3, P2, R25.reuse, c[0x0][0x170], 0x1 ;  /* 0x00005c0019037a11 */ /* 0x040fe200078408ff */
[----:B------:R-:W4:Y:S01]  /*54a0*/  LDS.128 R36, [R185] ;  /* 0x00000000b9247984 */ /* 0x000f220000000c00 */
[C---:B------:R-:W-:Y:S01]  /*54b0*/  ISETP.LT.AND P4, PT, R24.reuse, c[0x0][0x17c], !P0 ;  /* 0x00005f0018007a0c */ /* 0x040fe20004781270 */
[----:B------:R-:W-:Y:S01]  /*54c0*/  IMAD R24, R24, c[0x0][0x198], RZ ;  /* 0x0000660018187a24 */ /* 0x000fe200078e02ff */
[----:B------:R-:W-:Y:S01]  /*54d0*/  ISETP.LT.AND P1, PT, R0, c[0x0][0x17c], !P0 ;  /* 0x00005f0000007a0c */ /* 0x000fe20004721270 */
[----:B------:R-:W-:Y:S01]  /*54e0*/  LDS.128 R32, [R60+0x1000] ;  /* 0x001000003c207984 */ /* 0x000fe20000000c00 */
[----:B------:R-:W-:-:S02]  /*54f0*/  LEA.HI.X.SX32 R0, R25, c[0x0][0x174], 0x1, P2 ;  /* 0x00005d0019007a11 */ /* 0x000fc400010f0eff */
[CC--:B-1----:R-:W-:Y:S01]  /*5500*/  LEA R12, P2, R159.reuse, R3.reuse, 0x1 ;  /* 0x000000039f0c7211 */ /* 0x0c2fe200078408ff */
[----:B------:R-:W-:Y:S01]  /*5510*/  LDS.128 R28, [R183+0x1000] ;  /* 0x00100000b71c7984 */ /* 0x000fe20000000c00 */
[----:B------:R-:W-:Y:S02]  /*5520*/  LOP3.LUT R67, R60, 0x60, RZ, 0x3c, !PT ;  /* 0x000000603c437812 */ /* 0x000fe400078e3cff */
[C---:B------:R-:W-:Y:S01]  /*5530*/  LEA R14, P3, R24.reuse, R3, 0x1 ;  /* 0x00000003180e7211 */ /* 0x040fe200078608ff */
[----:B------:R-:W-:Y:S01]  /*5540*/  LDS.128 R56, [R185+0x2000] ;  /* 0x00200000b9387984 */ /* 0x000fe20000000c00 */
[-C--:B------:R-:W-:Y:S02]  /*5550*/  LEA.HI.X.SX32 R13, R159, R0.reuse, 0x1, P2 ;  /* 0x000000009f0d7211 */ /* 0x080fe400010f0eff */
[----:B------:R-:W-:Y:S01]  /*5560*/  LEA.HI.X.SX32 R15, R24, R0, 0x1, P3 ;  /* 0x00000000180f7211 */ /* 0x000fe200018f0eff */
[----:B------:R-:W1:Y:S01]  /*5570*/  LDS.128 R20, [R67] ;  /* 0x0000000043147984 */ /* 0x000e620000000c00 */
[----:B------:R-:W-:-:S02]  /*5580*/  LOP3.LUT R19, R2, 0x4, R249, 0xfe, !PT ;  /* 0x0000000402137812 */ /* 0x000fc400078efef9 */
[C-C-:B------:R-:W-:Y:S01]  /*5590*/  LOP3.LUT R18, R2.reuse, 0x6, R249.reuse, 0xfe, !PT ;  /* 0x0000000602127812 */ /* 0x140fe200078efef9 */
[----:B------:R-:W-:Y:S01]  /*55a0*/  LDS.128 R24, [R67+0x1000] ;  /* 0x0010000043187984 */ /* 0x000fe20000000c00 */
[C-C-:B------:R-:W-:Y:S02]  /*55b0*/  LOP3.LUT R17, R2.reuse, 0x8, R249.reuse, 0xfe, !PT ;  /* 0x0000000802117812 */ /* 0x140fe400078efef9 */
[----:B------:R-:W-:Y:S01]  /*55c0*/  LOP3.LUT R16, R2, 0xa, R249, 0xfe, !PT ;  /* 0x0000000a02107812 */ /* 0x000fe200078efef9 */
[----:B--2---:R-:W-:Y:S04]  /*55d0*/  @P1 STG.E.U16 [R12.64], R4 ;  /* 0x000000040c001986 */ /* 0x004fe8000c101506 */
[----:B---3--:R-:W-:Y:S01]  /*55e0*/  @P4 STG.E.U16 [R14.64], R8 ;  /* 0x000000080e004986 */ /* 0x008fe2000c101506 */
[C---:B------:R-:W-:Y:S01]  /*55f0*/  ISETP.LT.AND P4, PT, R19.reuse, c[0x0][0x17c], !P0 ;  /* 0x00005f0013007a0c */ /* 0x040fe20004781270 */
[----:B------:R-:W-:-:S02]  /*5600*/  IMAD R19, R19, c[0x0][0x198], RZ ;  /* 0x0000660013137a24 */ /* 0x000fc400078e02ff */
[C---:B------:R-:W-:Y:S01]  /*5610*/  IMAD R40, R18.reuse, c[0x0][0x198], RZ ;  /* 0x0000660012287a24 */ /* 0x040fe200078e02ff */
[----:B------:R-:W2:Y:S02]  /*5620*/  LDS.128 R12, [R185+0x1000] ;  /* 0x00100000b90c7984 */ /* 0x000ea40000000c00 */
[----:B------:R-:W-:Y:S01]  /*5630*/  LEA R44, P6, R19, R3, 0x1 ;  /* 0x00000003132c7211 */ /* 0x000fe200078c08ff */
[C---:B------:R-:W-:Y:S01]  /*5640*/  IMAD R41, R17.reuse, c[0x0][0x198], RZ ;  /* 0x0000660011297a24 */ /* 0x040fe200078e02ff */
[----:B------:R-:W-:Y:S01]  /*5650*/  ISETP.LT.AND P3, PT, R18, c[0x0][0x17c], !P0 ;  /* 0x00005f0012007a0c */ /* 0x000fe20004761270 */
[C---:B------:R-:W-:Y:S01]  /*5660*/  IMAD R51, R16.reuse, c[0x0][0x198], RZ ;  /* 0x0000660010337a24 */ /* 0x040fe200078e02ff */
[----:B------:R-:W-:Y:S02]  /*5670*/  ISETP.LT.AND P2, PT, R17, c[0x0][0x17c], !P0 ;  /* 0x00005f0011007a0c */ /* 0x000fe40004741270 */
[----:B------:R-:W-:Y:S02]  /*5680*/  ISETP.LT.AND P1, PT, R16, c[0x0][0x17c], !P0 ;  /* 0x00005f0010007a0c */ /* 0x000fe40004721270 */
[----:B------:R-:W-:-:S02]  /*5690*/  LEA.HI.X.SX32 R45, R19, R0, 0x1, P6 ;  /* 0x00000000132d7211 */ /* 0x000fc400030f0eff */
[----:B------:R-:W3:Y:S01]  /*56a0*/  LDS.128 R16, [R60+0x2000] ;  /* 0x002000003c107984 */ /* 0x000ee20000000c00 */
[CC--:B------:R-:W-:Y:S02]  /*56b0*/  LEA R46, P5, R40.reuse, R3.reuse, 0x1 ;  /* 0x00000003282e7211 */ /* 0x0c0fe400078a08ff */
[C---:B------:R-:W-:Y:S02]  /*56c0*/  LEA R48, P6, R41.reuse, R3, 0x1 ;  /* 0x0000000329307211 */ /* 0x040fe400078c08ff */
[-C--:B------:R-:W-:Y:S02]  /*56d0*/  LEA.HI.X.SX32 R47, R40, R0.reuse, 0x1, P5 ;  /* 0x00000000282f7211 */ /* 0x080fe400028f0eff */
[----:B------:R-:W-:Y:S02]  /*56e0*/  LEA.HI.X.SX32 R49, R41, R0, 0x1, P6 ;  /* 0x0000000029317211 */ /* 0x000fe400030f0eff */
[----:B------:R-:W5:Y:S01]  /*56f0*/  LDS.128 R40, [R183+0x2000] ;  /* 0x00200000b7287984 */ /* 0x000f620000000c00 */
[----:B------:R-:W-:-:S02]  /*5700*/  LOP3.LUT R53, R2, 0xe, R249, 0xfe, !PT ;  /* 0x0000000e02357812 */ /* 0x000fc400078efef9 */
[----:B------:R-:W-:Y:S01]  /*5710*/  LEA R50, P5, R51, R3, 0x1 ;  /* 0x0000000333327211 */ /* 0x000fe200078a08ff */
[----:B----4-:R-:W-:Y:S01]  /*5720*/  @P4 STG.E.U16 [R44.64], R36 ;  /* 0x000000242c004986 */ /* 0x010fe2000c101506 */
[----:B------:R-:W-:Y:S01]  /*5730*/  ISETP.LT.AND P4, PT, R54, c[0x0][0x17c], !P0 ;  /* 0x00005f0036007a0c */ /* 0x000fe20004781270 */
[----:B------:R-:W-:Y:S02]  /*5740*/  IMAD R65, R53, c[0x0][0x198], RZ ;  /* 0x0000660035417a24 */ /* 0x000fe400078e02ff */
[----:B-1----:R-:W-:Y:S01]  /*5750*/  @P3 STG.E.U16 [R46.64], R20 ;  /* 0x000000142e003986 */ /* 0x002fe2000c101506 */
[----:B------:R-:W-:Y:S01]  /*5760*/  LEA.HI.X.SX32 R51, R51, R0, 0x1, P5 ;  /* 0x0000000033337211 */ /* 0x000fe200028f0eff */
[C---:B------:R-:W-:Y:S01]  /*5770*/  IMAD R66, R52.reuse, c[0x0][0x198], RZ ;  /* 0x0000660034427a24 */ /* 0x040fe200078e02ff */
[----:B------:R-:W-:Y:S01]  /*5780*/  ISETP.LT.AND P3, PT, R53, c[0x0][0x17c], !P0 ;  /* 0x00005f0035007a0c */ /* 0x000fe20004761270 */
[----:B------:R-:W-:Y:S01]  /*5790*/  @P2 STG.E.U16 [R48.64], R32 ;  /* 0x0000002030002986 */ /* 0x000fe2000c101506 */
[----:B------:R-:W-:-:S02]  /*57a0*/  ISETP.LT.AND P2, PT, R52, c[0x0][0x17c], !P0 ;  /* 0x00005f0034007a0c */ /* 0x000fc40004741270 */
[-C--:B------:R-:W-:Y:S01]  /*57b0*/  LEA R82, P6, R63, R3.reuse, 0x1 ;  /* 0x000000033f527211 */ /* 0x080fe200078c08ff */
[----:B------:R-:W1:Y:S01]  /*57c0*/  LDS.128 R52, [R67+0x2000] ;  /* 0x0020000043347984 */ /* 0x000e620000000c00 */
[----:B------:R-:W-:-:S03]  /*57d0*/  LEA R86, P5, R65, R3, 0x1 ;  /* 0x0000000341567211 */ /* 0x000fc600078a08ff */
[----:B------:R-:W4:Y:S01]  /*57e0*/  LDS.128 R44, [R60+0x3000] ;  /* 0x003000003c2c7984 */ /* 0x000f220000000c00 */
[-C--:B------:R-:W-:Y:S02]  /*57f0*/  LEA.HI.X.SX32 R83, R63, R0.reuse, 0x1, P6 ;  /* 0x000000003f537211 */ /* 0x080fe400030f0eff */
[-C--:B0-----:R-:W-:Y:S01]  /*5800*/  LEA R88, P6, R66, R3.reuse, 0x1 ;  /* 0x0000000342587211 */ /* 0x081fe200078c08ff */
[----:B------:R-:W-:Y:S01]  /*5810*/  @P1 STG.E.U16 [R50.64], R28 ;  /* 0x0000001c32001986 */ /* 0x000fe2000c101506 */
[C---:B------:R-:W-:Y:S01]  /*5820*/  ISETP.LT.AND P1, PT, R62.reuse, c[0x0][0x17c], !P0 ;  /* 0x00005f003e007a0c */ /* 0x040fe20004721270 */
[----:B------:R-:W-:Y:S01]  /*5830*/  IMAD R62, R62, c[0x0][0x198], RZ ;  /* 0x000066003e3e7a24 */ /* 0x000fe200078e02ff */
[-C--:B------:R-:W-:Y:S01]  /*5840*/  LEA.HI.X.SX32 R87, R65, R0.reuse, 0x1, P5 ;  /* 0x0000000041577211 */ /* 0x080fe200028f0eff */
[----:B------:R-:W0:Y:S01]  /*5850*/  LDS.128 R48, [R183+0x3000] ;  /* 0x00300000b7307984 */ /* 0x000e220000000c00 */
[----:B------:R-:W-:Y:S02]  /*5860*/  LEA.HI.X.SX32 R89, R66, R0, 0x1, P6 ;  /* 0x0000000042597211 */ /* 0x000fe400030f0eff */
[----:B------:R-:W-:Y:S01]  /*5870*/  LOP3.LUT R64, R2, 0x16, R249, 0xfe, !PT ;  /* 0x0000001602407812 */ /* 0x000fe200078efef9 */
[----:B--2---:R2:W-:Y:S01]  /*5880*/  @P4 STG.E.U16 [R82.64], R12 ;  /* 0x0000000c52004986 */ /* 0x0045e2000c101506 */
[----:B------:R-:W-:-:S03]  /*5890*/  LEA R84, P5, R62, R3, 0x1 ;  /* 0x000000033e547211 */ /* 0x000fc600078a08ff */
[----:B------:R1:W-:Y:S01]  /*58a0*/  @P3 STG.E.U16 [R86.64], R24 ;  /* 0x0000001856003986 */ /* 0x0003e2000c101506 */
[----:B------:R-:W-:Y:S01]  /*58b0*/  LEA.HI.X.SX32 R85, R62, R0, 0x1, P5 ;  /* 0x000000003e557211 */ /* 0x000fe200028f0eff */
[C---:B------:R-:W-:Y:S02]  /*58c0*/  IMAD R171, R64.reuse, c[0x0][0x198], RZ ;  /* 0x0000660040ab7a24 */ /* 0x040fe400078e02ff */
[----:B---3--:R-:W-:Y:S01]  /*58d0*/  @P2 STG.E.U16 [R88.64], R16 ;  /* 0x0000001058002986 */ /* 0x008fe2000c101506 */
[----:B------:R-:W-:Y:S02]  /*58e0*/  ISETP.LT.AND P2, PT, R61, c[0x0][0x17c], !P0 ;  /* 0x00005f003d007a0c */ /* 0x000fe40004741270 */
[----:B------:R-:W-:Y:S01]  /*58f0*/  ISETP.LT.AND P3, PT, R64, c[0x0][0x17c], !P0 ;  /* 0x00005f0040007a0c */ /* 0x000fe20004761270 */
[----:B------:R-:W3:Y:S04]  /*5900*/  LDS.128 R60, [R185+0x3000] ;  /* 0x00300000b93c7984 */ /* 0x000ee80000000c00 */
[----:B------:R-:W0:Y:S01]  /*5910*/  LDS.128 R64, [R67+0x3000] ;  /* 0x0030000043407984 */ /* 0x000e220000000c00 */
[----:B--2---:R-:W-:-:S03]  /*5920*/  LEA R82, P4, R169, R3, 0x1 ;  /* 0x00000003a9527211 */ /* 0x004fc600078808ff */
[----:B-----5:R2:W-:Y:S01]  /*5930*/  @P1 STG.E.U16 [R84.64], R40 ;  /* 0x0000002854001986 */ /* 0x0205e2000c101506 */
[C---:B------:R-:W-:Y:S01]  /*5940*/  ISETP.LT.AND P1, PT, R93.reuse, c[0x0][0x17c], !P0 ;  /* 0x00005f005d007a0c */ /* 0x040fe20004721270 */
[----:B------:R-:W-:Y:S01]  /*5950*/  IMAD R93, R93, c[0x0][0x198], RZ ;  /* 0x000066005d5d7a24 */ /* 0x000fe200078e02ff */
[-C--:B------:R-:W-:Y:S02]  /*5960*/  LEA.HI.X.SX32 R83, R169, R0.reuse, 0x1, P4 ;  /* 0x00000000a9537211 */ /* 0x080fe400020f0eff */
[C---:B------:R-:W-:Y:S01]  /*5970*/  ISETP.LT.AND P4, PT, R92.reuse, c[0x0][0x17c], !P0 ;  /* 0x00005f005c007a0c */ /* 0x040fe20004781270 */
[----:B------:R-:W-:Y:S01]  /*5980*/  IMAD R92, R92, c[0x0][0x198], RZ ;  /* 0x000066005c5c7a24 */ /* 0x000fe200078e02ff */
[-C--:B-1----:R-:W-:Y:S02]  /*5990*/  LEA R86, P5, R171, R3.reuse, 0x1 ;  /* 0x00000003ab567211 */ /* 0x082fe400078a08ff */
[----:B--2---:R-:W-:Y:S01]  /*59a0*/  LEA R84, P6, R93, R3, 0x1 ;  /* 0x000000035d547211 */ /* 0x004fe200078c08ff */
[----:B------:R1:W-:Y:S01]  /*59b0*/  @P2 STG.E.U16 [R82.64], R56 ;  /* 0x0000003852002986 */ /* 0x0003e2000c101506 */
[----:B------:R-:W-:-:S02]  /*59c0*/  LEA.HI.X.SX32 R87, R171, R0, 0x1, P5 ;  /* 0x00000000ab577211 */ /* 0x000fc400028f0eff */
[-C--:B------:R-:W-:Y:S01]  /*59d0*/  LEA.HI.X.SX32 R85, R93, R0.reuse, 0x1, P6 ;  /* 0x000000005d557211 */ /* 0x080fe200030f0eff */
[----:B------:R-:W-:Y:S01]  /*59e0*/  IMAD R93, R90, c[0x0][0x198], RZ ;  /* 0x000066005a5d7a24 */ /* 0x000fe200078e02ff */
[CC--:B------:R-:W-:Y:S01]  /*59f0*/  LEA R88, P5, R92.reuse, R3.reuse, 0x1 ;  /* 0x000000035c587211 */ /* 0x0c0fe200078a08ff */
[----:B------:R-:W-:Y:S03]  /*5a00*/  @P3 STG.E.U16 [R86.64], R52 ;  /* 0x0000003456003986 */ /* 0x000fe6000c101506 */
[----:B------:R-:W-:Y:S01]  /*5a10*/  LEA.HI.X.SX32 R89, R92, R0, 0x1, P5 ;  /* 0x000000005c597211 */ /* 0x000fe200028f0eff */
[----:B-1----:R-:W-:Y:S01]  /*5a20*/  IMAD.MOV.U32 R82, RZ, RZ, c[0x0][0x198] ;  /* 0x00006600ff527624 */ /* 0x002fe200078e00ff */
[----:B------:R-:W-:-:S03]  /*5a30*/  LEA R92, P6, R93, R3, 0x1 ;  /* 0x000000035d5c7211 */ /* 0x000fc600078c08ff */
[C---:B------:R-:W-:Y:S01]  /*5a40*/  IMAD R159, R82.reuse, 0x20, R159 ;  /* 0x00000020529f7824 */ /* 0x040fe200078e029f */
[C---:B------:R-:W-:Y:S01]  /*5a50*/  ISETP.LT.AND P3, PT, R91.reuse, c[0x0][0x17c], !P0 ;  /* 0x00005f005b007a0c */ /* 0x040fe20004761270 */
[----:B------:R-:W-:Y:S01]  /*5a60*/  IMAD R91, R91, c[0x0][0x198], RZ ;  /* 0x000066005b5b7a24 */ /* 0x000fe200078e02ff */
[----:B----4-:R1:W-:Y:S01]  /*5a70*/  @P1 STG.E.U16 [R84.64], R44 ;  /* 0x0000002c54001986 */ /* 0x0103e2000c101506 */
[----:B------:R-:W-:Y:S01]  /*5a80*/  LEA.HI.X.SX32 R93, R93, R0, 0x1, P6 ;  /* 0x000000005d5d7211 */ /* 0x000fe200030f0eff */
[----:B------:R-:W-:Y:S01]  /*5a90*/  IMAD R83, R82, 0x2, R159 ;  /* 0x0000000252537824 */ /* 0x000fe200078e029f */
[----:B------:R-:W-:Y:S01]  /*5aa0*/  ISETP.LT.AND P1, PT, R90, c[0x0][0x17c], !P0 ;  /* 0x00005f005a007a0c */ /* 0x000fe20004721270 */
[----:B0-----:R0:W-:Y:S01]  /*5ab0*/  @P4 STG.E.U16 [R88.64], R48 ;  /* 0x0000003058004986 */ /* 0x0011e2000c101506 */
[-C--:B------:R-:W-:Y:S02]  /*5ac0*/  LEA R90, P5, R91, R3.reuse, 0x1 ;  /* 0x000000035b5a7211 */ /* 0x080fe400078a08ff */
[----:B-1----:R-:W-:-:S02]  /*5ad0*/  LEA R84, P6, R159, R3, 0x1 ;  /* 0x000000039f547211 */ /* 0x002fc400078c08ff */
[----:B------:R-:W-:Y:S02]  /*5ae0*/  ISETP.LT.AND P2, PT, R195, c[0x0][0x17c], !P0 ;  /* 0x00005f00c3007a0c */ /* 0x000fe40004741270 */
[-C--:B------:R-:W-:Y:S01]  /*5af0*/  LEA.HI.X.SX32 R85, R159, R0.reuse, 0x1, P6 ;  /* 0x000000009f557211 */ /* 0x080fe200030f0eff */
[C---:B0-----:R-:W-:Y:S01]  /*5b00*/  IMAD R89, R82.reuse, 0x2, R83 ;  /* 0x0000000252597824 */ /* 0x041fe200078e0253 */
[----:B------:R-:W-:Y:S02]  /*5b10*/  LEA R86, P6, R83, R3, 0x1 ;  /* 0x0000000353567211 */ /* 0x000fe400078c08ff */
[-C--:B------:R-:W-:Y:S02]  /*5b20*/  LEA.HI.X.SX32 R91, R91, R0.reuse, 0x1, P5 ;  /* 0x000000005b5b7211 */ /* 0x080fe400028f0eff */
[----:B------:R-:W-:Y:S01]  /*5b30*/  LEA.HI.X.SX32 R87, R83, R0, 0x1, P6 ;  /* 0x0000000053577211 */ /* 0x000fe200030f0eff */
[----:B------:R-:W-:Y:S01]  /*5b40*/  IMAD R83, R82, 0x2, R89 ;  /* 0x0000000252537824 */ /* 0x000fe200078e0259 */
[----:B------:R-:W-:-:S02]  /*5b50*/  ISETP.LT.AND P5, PT, R194, c[0x0][0x17c], !P0 ;  /* 0x00005f00c2007a0c */ /* 0x000fc400047a1270 */
[-C--:B------:R-:W-:Y:S02]  /*5b60*/  LEA R88, P6, R89, R3.reuse, 0x1 ;  /* 0x0000000359587211 */ /* 0x080fe400078c08ff */
[----:B------:R-:W-:Y:S01]  /*5b70*/  ISETP.LT.AND P4, PT, R193, c[0x0][0x17c], !P0 ;  /* 0x00005f00c1007a0c */ /* 0x000fe20004781270 */
[----:B---3--:R0:W-:Y:S01]  /*5b80*/  @P3 STG.E.U16 [R90.64], R60 ;  /* 0x0000003c5a003986 */ /* 0x0081e2000c101506 */
[----:B------:R-:W-:Y:S02]  /*5b90*/  PRMT R4, R4, 0x7632, R4 ;  /* 0x0000763204047816 */ /* 0x000fe40000000004 */
[----:B------:R-:W-:Y:S01]  /*5ba0*/  LEA.HI.X.SX32 R89, R89, R0, 0x1, P6 ;  /* 0x0000000059597211 */ /* 0x000fe200030f0eff */
[----:B------:R1:W-:Y:S01]  /*5bb0*/  @P1 STG.E.U16 [R92.64], R64 ;  /* 0x000000405c001986 */ /* 0x0003e2000c101506 */
[----:B------:R-:W-:Y:S02]  /*5bc0*/  PRMT R8, R8, 0x7632, R8 ;  /* 0x0000763208087816 */ /* 0x000fe40000000008 */
[----:B------:R-:W-:Y:S01]  /*5bd0*/  PRMT R44, R36, 0x7632, R44 ;  /* 0x00007632242c7816 */ /* 0x000fe2000000002c */
[----:B------:R2:W-:Y:S01]  /*5be0*/  @P2 STG.E.U16 [R84.64], R4 ;  /* 0x0000000454002986 */ /* 0x0005e2000c101506 */
[----:B0-----:R-:W-:Y:S01]  /*5bf0*/  LEA R90, P6, R83, R3, 0x1 ;  /* 0x00000003535a7211 */ /* 0x001fe200078c08ff */
[----:B-1----:R-:W-:-:S03]  /*5c00*/  IMAD R93, R82, 0x2, R83 ;  /* 0x00000002525d7824 */ /* 0x002fc600078e0253 */
[-C--:B------:R-:W-:Y:S02]  /*5c10*/  LEA.HI.X.SX32 R91, R83, R0.reuse, 0x1, P6 ;  /* 0x00000000535b7211 */ /* 0x080fe400030f0eff */
[----:B------:R-:W-:Y:S01]  /*5c20*/  ISETP.LT.AND P3, PT, R192, c[0x0][0x17c], !P0 ;  /* 0x00005f00c0007a0c */ /* 0x000fe20004761270 */
[----:B------:R-:W-:Y:S01]  /*5c30*/  IMAD R83, R82, 0x2, R93 ;  /* 0x0000000252537824 */ /* 0x000fe200078e025d */
[----:B--2---:R-:W-:Y:S02]  /*5c40*/  LEA R84, P6, R93, R3, 0x1 ;  /* 0x000000035d547211 */ /* 0x004fe400078c08ff */
[----:B------:R-:W-:Y:S01]  /*5c50*/  ISETP.LT.AND P1, PT, R191, c[0x0][0x17c], !P0 ;  /* 0x00005f00bf007a0c */ /* 0x000fe20004721270 */
[----:B------:R0:W-:Y:S01]  /*5c60*/  @P5 STG.E.U16 [R86.64], R8 ;  /* 0x0000000856005986 */ /* 0x0001e2000c101506 */
[----:B------:R-:W-:-:S03]  /*5c70*/  LEA.HI.X.SX32 R85, R93, R0, 0x1, P6 ;  /* 0x000000005d557211 */ /* 0x000fc600030f0eff */
[----:B------:R1:W-:Y:S01]  /*5c80*/  @P4 STG.E.U16 [R88.64], R44 ;  /* 0x0000002c58004986 */ /* 0x0003e2000c101506 */
[----:B------:R-:W-:Y:S02]  /*5c90*/  PRMT R20, R20, 0x7632, R20 ;  /* 0x0000763214147816 */ /* 0x000fe40000000014 */
[----:B------:R-:W-:Y:S02]  /*5ca0*/  PRMT R32, R32, 0x7632, R32 ;  /* 0x0000763220207816 */ /* 0x000fe40000000020 */
[----:B0-----:R-:W-:Y:S01]  /*5cb0*/  LEA R86, P6, R83, R3, 0x1 ;  /* 0x0000000353567211 */ /* 0x001fe200078c08ff */
[----:B-1----:R-:W-:-:S03]  /*5cc0*/  IMAD R89, R82, 0x2, R83 ;  /* 0x0000000252597824 */ /* 0x002fc600078e0253 */
[-C--:B------:R-:W-:Y:S02]  /*5cd0*/  LEA.HI.X.SX32 R87, R83, R0.reuse, 0x1, P6 ;  /* 0x0000000053577211 */ /* 0x080fe400030f0eff */
[----:B------:R-:W-:Y:S01]  /*5ce0*/  ISETP.LT.AND P2, PT, R190, c[0x0][0x17c], !P0 ;  /* 0x00005f00be007a0c */ /* 0x000fe20004741270 */
[----:B------:R-:W-:Y:S01]  /*5cf0*/  IMAD R83, R82, 0x2, R89 ;  /* 0x0000000252537824 */ /* 0x000fe200078e0259 */
[----:B------:R-:W-:Y:S01]  /*5d00*/  LEA R88, P6, R89, R3, 0x1 ;  /* 0x0000000359587211 */ /* 0x000fe200078c08ff */
[----:B------:R0:W-:Y:S01]  /*5d10*/  @P3 STG.E.U16 [R90.64], R20 ;  /* 0x000000145a003986 */ /* 0x0001e2000c101506 */
[----:B------:R-:W-:Y:S02]  /*5d20*/  ISETP.LT.AND P5, PT, R189, c[0x0][0x17c], !P0 ;  /* 0x00005f00bd007a0c */ /* 0x000fe400047a1270 */
[----:B------:R-:W-:Y:S01]  /*5d30*/  LEA.HI.X.SX32 R89, R89, R0, 0x1, P6 ;  /* 0x0000000059597211 */ /* 0x000fe200030f0eff */
[----:B------:R1:W-:Y:S01]  /*5d40*/  @P1 STG.E.U16 [R84.64], R32 ;  /* 0x0000002054001986 */ /* 0x0003e2000c101506 */
[----:B------:R-:W-:-:S02]  /*5d50*/  PRMT R28, R28, 0x7632, R28 ;  /* 0x000076321c1c7816 */ /* 0x000fc4000000001c */
[----:B------:R-:W-:Y:S02]  /*5d60*/  ISETP.LT.AND P4, PT, R188, c[0x0][0x17c], !P0 ;  /* 0x00005f00bc007a0c */ /* 0x000fe40004781270 */
[----:B0-----:R-:W-:Y:S01]  /*5d70*/  LEA R90, P6, R83, R3, 0x1 ;  /* 0x00000003535a7211 */ /* 0x001fe200078c08ff */
[----:B-1----:R-:W-:-:S03]  /*5d80*/  IMAD R85, R82, 0x2, R83 ;  /* 0x0000000252557824 */ /* 0x002fc600078e0253 */
[-C--:B------:R-:W-:Y:S02]  /*5d90*/  LEA.HI.X.SX32 R91, R83, R0.reuse, 0x1, P6 ;  /* 0x00000000535b7211 */ /* 0x080fe400030f0eff */
[----:B------:R-:W-:Y:S01]  /*5da0*/  ISETP.LT.AND P3, PT, R187, c[0x0][0x17c], !P0 ;  /* 0x00005f00bb007a0c */ /* 0x000fe20004761270 */
[----:B------:R-:W-:Y:S01]  /*5db0*/  IMAD R83, R82, 0x2, R85 ;  /* 0x0000000252537824 */ /* 0x000fe200078e0255 */
[C---:B------:R-:W-:Y:S01]  /*5dc0*/  LEA R84, P6, R85.reuse, R3, 0x1 ;  /* 0x0000000355547211 */ /* 0x040fe200078c08ff */
[----:B------:R0:W-:Y:S01]  /*5dd0*/  @P2 STG.E.U16 [R86.64], R28 ;  /* 0x0000001c56002986 */ /* 0x0001e2000c101506 */
[----:B------:R-:W-:Y:S01]  /*5de0*/  PRMT R44, R12, 0x7632, R44 ;  /* 0x000076320c2c7816 */ /* 0x000fe2000000002c */
[----:B------:R-:W-:Y:S01]  /*5df0*/  IMAD R93, R82, 0x2, R83 ;  /* 0x00000002525d7824 */ /* 0x000fe200078e0253 */
[----:B------:R-:W-:Y:S02]  /*5e00*/  LEA.HI.X.SX32 R85, R85, R0, 0x1, P6 ;  /* 0x0000000055557211 */ /* 0x000fe400030f0eff */
[----:B------:R-:W-:-:S02]  /*5e10*/  LOP3.LUT R186, R2, 0x32, R249, 0xfe, !PT ;  /* 0x0000003202ba7812 */ /* 0x000fc400078efef9 */
[----:B------:R-:W-:Y:S01]  /*5e20*/  LOP3.LUT R184, R2, 0x34, R249, 0xfe, !PT ;  /* 0x0000003402b87812 */ /* 0x000fe200078efef9 */
[----:B------:R1:W-:Y:S01]  /*5e30*/  @P5 STG.E.U16 [R88.64], R44 ;  /* 0x0000002c58005986 */ /* 0x0003e2000c101506 */
[----:B------:R-:W-:Y:S02]  /*5e40*/  PRMT R24, R24, 0x7632, R24 ;  /* 0x0000763218187816 */ /* 0x000fe40000000018 */
[C---:B0-----:R-:W-:Y:S02]  /*5e50*/  LEA R86, P6, R83.reuse, R3, 0x1 ;  /* 0x0000000353567211 */ /* 0x041fe400078c08ff */
[----:B------:R-:W-:Y:S02]  /*5e60*/  PRMT R16, R16, 0x7632, R16 ;  /* 0x0000763210107816 */ /* 0x000fe40000000010 */
[----:B------:R-:W-:Y:S01]  /*5e70*/  LEA.HI.X.SX32 R87, R83, R0, 0x1, P6 ;  /* 0x0000000053577211 */ /* 0x000fe200030f0eff */
[----:B------:R-:W-:Y:S01]  /*5e80*/  IMAD R83, R82, 0x2, R93 ;  /* 0x0000000252537824 */ /* 0x000fe200078e025d */
[----:B------:R-:W-:-:S02]  /*5e90*/  ISETP.LT.AND P1, PT, R186, c[0x0][0x17c], !P0 ;  /* 0x00005f00ba007a0c */ /* 0x000fc40004721270 */
[C---:B-1----:R-:W-:Y:S02]  /*5ea0*/  LEA R88, P6, R93.reuse, R3, 0x1 ;  /* 0x000000035d587211 */ /* 0x042fe400078c08ff */
[----:B------:R-:W-:Y:S01]  /*5eb0*/  ISETP.LT.AND P2, PT, R184, c[0x0][0x17c], !P0 ;  /* 0x00005f00b8007a0c */ /* 0x000fe20004741270 */
[----:B------:R0:W-:Y:S01]  /*5ec0*/  @P4 STG.E.U16 [R90.64], R24 ;  /* 0x000000185a004986 */ /* 0x0001e2000c101506 */
[----:B------:R-:W-:-:S03]  /*5ed0*/  LEA.HI.X.SX32 R89, R93, R0, 0x1, P6 ;  /* 0x000000005d597211 */ /* 0x000fc600030f0eff */
[----:B------:R1:W-:Y:S01]  /*5ee0*/  @P3 STG.E.U16 [R84.64], R16 ;  /* 0x0000001054003986 */ /* 0x0003e2000c101506 */
[----:B------:R-:W-:Y:S02]  /*5ef0*/  LOP3.LUT R182, R2, 0x36, R249, 0xfe, !PT ;  /* 0x0000003602b67812 */ /* 0x000fe400078efef9 */
[----:B------:R-:W-:Y:S02]  /*5f00*/  PRMT R40, R40, 0x7632, R40 ;  /* 0x0000763228287816 */ /* 0x000fe40000000028 */
[CC--:B0-----:R-:W-:Y:S01]  /*5f10*/  LEA R90, P6, R83.reuse, R3.reuse, 0x1 ;  /* 0x00000003535a7211 */ /* 0x0c1fe200078c08ff */
[----:B-1----:R-:W-:Y:S01]  /*5f20*/  IMAD R85, R82, 0x2, R83 ;  /* 0x0000000252557824 */ /* 0x002fe200078e0253 */
[----:B------:R-:W-:Y:S02]  /*5f30*/  PRMT R44, R56, 0x7632, R44 ;  /* 0x00007632382c7816 */ /* 0x000fe4000000002c */
[----:B------:R-:W-:Y:S01]  /*5f40*/  LEA.HI.X.SX32 R91, R83, R0, 0x1, P6 ;  /* 0x00000000535b7211 */ /* 0x000fe200030f0eff */
[----:B------:R-:W-:Y:S01]  /*5f50*/  IMAD R83, R82, 0x2, R85 ;  /* 0x0000000252537824 */ /* 0x000fe200078e0255 */
[----:B------:R-:W-:-:S02]  /*5f60*/  LEA R84, P6, R85, R3, 0x1 ;  /* 0x0000000355547211 */ /* 0x000fc400078c08ff */
[----:B------:R-:W-:Y:S01]  /*5f70*/  ISETP.LT.AND P5, PT, R182, c[0x0][0x17c], !P0 ;  /* 0x00005f00b6007a0c */ /* 0x000fe200047a1270 */
[----:B------:R0:W-:Y:S01]  /*5f80*/  @P1 STG.E.U16 [R86.64], R40 ;  /* 0x0000002856001986 */ /* 0x0001e2000c101506 */
[C-C-:B------:R-:W-:Y:S02]  /*5f90*/  LOP3.LUT R181, R2.reuse, 0x38, R249.reuse, 0xfe, !PT ;  /* 0x0000003802b57812 */ /* 0x140fe400078efef9 */
[----:B------:R-:W-:Y:S01]  /*5fa0*/  LEA.HI.X.SX32 R85, R85, R0, 0x1, P6 ;  /* 0x0000000055557211 */ /* 0x000fe200030f0eff */
[----:B------:R1:W-:Y:S01]  /*5fb0*/  @P2 STG.E.U16 [R88.64], R44 ;  /* 0x0000002c58002986 */ /* 0x0003e2000c101506 */
[----:B------:R-:W-:Y:S02]  /*5fc0*/  ISETP.LT.AND P4, PT, R181, c[0x0][0x17c], !P0 ;  /* 0x00005f00b5007a0c */ /* 0x000fe40004781270 */
[----:B------:R-:W-:Y:S02]  /*5fd0*/  LOP3.LUT R180, R2, 0x3a, R249, 0xfe, !PT ;  /* 0x0000003a02b47812 */ /* 0x000fe400078efef9 */
[----:B0-----:R-:W-:Y:S01]  /*5fe0*/  LEA R86, P6, R83, R3, 0x1 ;  /* 0x0000000353567211 */ /* 0x001fe200078c08ff */
[----:B-1----:R-:W-:Y:S01]  /*5ff0*/  IMAD R89, R82, 0x2, R83 ;  /* 0x0000000252597824 */ /* 0x002fe200078e0253 */
[----:B------:R-:W-:-:S02]  /*6000*/  PRMT R52, R52, 0x7632, R52 ;  /* 0x0000763234347816 */ /* 0x000fc40000000034 */
[-C--:B------:R-:W-:Y:S01]  /*6010*/  LEA.HI.X.SX32 R87, R83, R0.reuse, 0x1, P6 ;  /* 0x0000000053577211 */ /* 0x080fe200030f0eff */
[----:B------:R-:W-:Y:S01]  /*6020*/  IMAD R83, R82, 0x2, R89 ;  /* 0x0000000252537824 */ /* 0x000fe200078e0259 */
[C---:B------:R-:W-:Y:S02]  /*6030*/  LEA R88, P6, R89.reuse, R3, 0x1 ;  /* 0x0000000359587211 */ /* 0x040fe400078c08ff */
[----:B------:R-:W-:Y:S02]  /*6040*/  ISETP.LT.AND P3, PT, R180, c[0x0][0x17c], !P0 ;  /* 0x00005f00b4007a0c */ /* 0x000fe40004761270 */
[----:B------:R-:W-:Y:S01]  /*6050*/  LOP3.LUT R179, R2, 0x3c, R249, 0xfe, !PT ;  /* 0x0000003c02b37812 */ /* 0x000fe200078efef9 */
[----:B------:R0:W-:Y:S01]  /*6060*/  @P5 STG.E.U16 [R90.64], R52 ;  /* 0x000000345a005986 */ /* 0x0001e2000c101506 */
[----:B------:R-:W-:Y:S01]  /*6070*/  PRMT R44, R44, 0x7632, R44 ;  /* 0x000076322c2c7816 */ /* 0x000fe2000000002c */
[----:B------:R-:W-:Y:S01]  /*6080*/  IMAD R93, R82, 0x2, R83 ;  /* 0x00000002525d7824 */ /* 0x000fe200078e0253 */
[----:B------:R-:W-:-:S02]  /*6090*/  LEA.HI.X.SX32 R89, R89, R0, 0x1, P6 ;  /* 0x0000000059597211 */ /* 0x000fc400030f0eff */
[----:B------:R-:W-:Y:S02]  /*60a0*/  ISETP.LT.AND P1, PT, R179, c[0x0][0x17c], !P0 ;  /* 0x00005f00b3007a0c */ /* 0x000fe40004721270 */
[----:B------:R-:W-:Y:S01]  /*60b0*/  LOP3.LUT R178, R2, 0x3e, R249, 0xfe, !PT ;  /* 0x0000003e02b27812 */ /* 0x000fe200078efef9 */
[----:B------:R1:W-:Y:S01]  /*60c0*/  @P4 STG.E.U16 [R84.64], R44 ;  /* 0x0000002c54004986 */ /* 0x0003e2000c101506 */
[C---:B0-----:R-:W-:Y:S02]  /*60d0*/  LEA R90, P6, R83.reuse, R3, 0x1 ;  /* 0x00000003535a7211 */ /* 0x041fe400078c08ff */
[----:B------:R-:W-:Y:S02]  /*60e0*/  PRMT R48, R48, 0x7632, R48 ;  /* 0x0000763230307816 */ /* 0x000fe40000000030 */
[----:B------:R-:W-:Y:S01]  /*60f0*/  LEA.HI.X.SX32 R91, R83, R0, 0x1, P6 ;  /* 0x00000000535b7211 */ /* 0x000fe200030f0eff */
[----:B------:R-:W-:Y:S01]  /*6100*/  IMAD R83, R82, 0x2, R93 ;  /* 0x0000000252537824 */ /* 0x000fe200078e025d */
[----:B------:R-:W-:-:S02]  /*6110*/  ISETP.LT.AND P2, PT, R178, c[0x0][0x17c], !P0 ;  /* 0x00005f00b2007a0c */ /* 0x000fc40004741270 */
[CC--:B-1----:R-:W-:Y:S02]  /*6120*/  LEA R84, P6, R93.reuse, R3.reuse, 0x1 ;  /* 0x000000035d547211 */ /* 0x0c2fe400078c08ff */
[----:B------:R-:W-:Y:S01]  /*6130*/  LOP3.LUT R177, R2, 0x40, R249, 0xfe, !PT ;  /* 0x0000004002b17812 */ /* 0x000fe200078efef9 */
[----:B------:R0:W-:Y:S01]  /*6140*/  @P3 STG.E.U16 [R86.64], R48 ;  /* 0x0000003056003986 */ /* 0x0001e2000c101506 */
[----:B------:R-:W-:Y:S02]  /*6150*/  PRMT R60, R60, 0x7632, R60 ;  /* 0x000076323c3c7816 */ /* 0x000fe4000000003c */
[----:B------:R-:W-:Y:S01]  /*6160*/  LEA.HI.X.SX32 R85, R93, R0, 0x1, P6 ;  /* 0x000000005d557211 */ /* 0x000fe200030f0eff */
[----:B------:R-:W-:Y:S01]  /*6170*/  IMAD R93, R82, 0x2, R83 ;  /* 0x00000002525d7824 */ /* 0x000fe200078e0253 */
[----:B------:R-:W-:Y:S02]  /*6180*/  ISETP.LT.AND P5, PT, R177, c[0x0][0x17c], !P0 ;  /* 0x00005f00b1007a0c */ /* 0x000fe400047a1270 */
[----:B------:R-:W-:Y:S01]  /*6190*/  LOP3.LUT R176, R2, 0x42, R249, 0xfe, !PT ;  /* 0x0000004202b07812 */ /* 0x000fe200078efef9 */
[----:B------:R1:W-:Y:S01]  /*61a0*/  @P1 STG.E.U16 [R88.64], R60 ;  /* 0x0000003c58001986 */ /* 0x0003e2000c101506 */
[----:B0-----:R-:W-:-:S02]  /*61b0*/  LEA R86, P6, R83, R3, 0x1 ;  /* 0x0000000353567211 */ /* 0x001fc400078c08ff */
[----:B------:R-:W-:Y:S02]  /*61c0*/  PRMT R64, R64, 0x7632, R64 ;  /* 0x0000763240407816 */ /* 0x000fe40000000040 */
[-C--:B------:R-:W-:Y:S01]  /*61d0*/  LEA.HI.X.SX32 R87, R83, R0.reuse, 0x1, P6 ;  /* 0x0000000053577211 */ /* 0x080fe200030f0eff */
[----:B------:R-:W-:Y:S01]  /*61e0*/  IMAD R83, R82, 0x2, R93 ;  /* 0x0000000252537824 */ /* 0x000fe200078e025d */
[----:B------:R-:W-:Y:S02]  /*61f0*/  ISETP.LT.AND P4, PT, R176, c[0x0][0x17c], !P0 ;  /* 0x00005f00b0007a0c */ /* 0x000fe40004781270 */
[C---:B-1----:R-:W-:Y:S02]  /*6200*/  LEA R88, P6, R93.reuse, R3, 0x1 ;  /* 0x000000035d587211 */ /* 0x042fe400078c08ff */
[----:B------:R-:W-:Y:S01]  /*6210*/  LOP3.LUT R175, R2, 0x44, R249, 0xfe, !PT ;  /* 0x0000004402af7812 */ /* 0x000fe200078efef9 */
[----:B------:R0:W-:Y:S01]  /*6220*/  @P2 STG.E.U16 [R90.64], R64 ;  /* 0x000000405a002986 */ /* 0x0001e2000c101506 */
[----:B------:R-:W-:Y:S01]  /*6230*/  LEA.HI.X.SX32 R89, R93, R0, 0x1, P6 ;  /* 0x000000005d597211 */ /* 0x000fe200030f0eff */
[----:B------:R-:W-:Y:S01]  /*6240*/  IMAD R93, R82, 0x2, R83 ;  /* 0x00000002525d7824 */ /* 0x000fe200078e0253 */
[----:B------:R-:W-:-:S02]  /*6250*/  ISETP.LT.AND P3, PT, R175, c[0x0][0x17c], !P0 ;  /* 0x00005f00af007a0c */ /* 0x000fc40004761270 */
[----:B------:R-:W-:Y:S01]  /*6260*/  LOP3.LUT R174, R2, 0x46, R249, 0xfe, !PT ;  /* 0x0000004602ae7812 */ /* 0x000fe200078efef9 */
[----:B------:R1:W-:Y:S01]  /*6270*/  @P5 STG.E.U16 [R84.64], R5 ;  /* 0x0000000554005986 */ /* 0x0003e2000c101506 */
[CC--:B0-----:R-:W-:Y:S02]  /*6280*/  LEA R90, P6, R83.reuse, R3.reuse, 0x1 ;  /* 0x00000003535a7211 */ /* 0x0c1fe400078c08ff */
[----:B------:R-:W-:Y:S02]  /*6290*/  ISETP.LT.AND P1, PT, R174, c[0x0][0x17c], !P0 ;  /* 0x00005f00ae007a0c */ /* 0x000fe40004721270 */
[-C--:B------:R-:W-:Y:S01]  /*62a0*/  LEA.HI.X.SX32 R91, R83, R0.reuse, 0x1, P6 ;  /* 0x00000000535b7211 */ /* 0x080fe200030f0eff */
[----:B------:R-:W-:Y:S01]  /*62b0*/  IMAD R83, R82, 0x2, R93 ;  /* 0x0000000252537824 */ /* 0x000fe200078e025d */
        /* <DEDUP_REMOVED lines=53> */
[----:B------:R-:W-:Y:S01]  /*6610*/  ISETP.LT.AND P3, PT, R163, c[0x0][0x17c], !P0 ;  /* 0x00005f00a3007a0c */ /* 0x000fe20004761270 */
[----:B------:R1:W-:Y:S01]  /*6620*/  @P5 STG.E.U16 [R88.64], R57 ;  /* 0x0000003958005986 */ /* 0x0003e2000c101506 */
[----:B------:R-:W-:-:S02]  /*6630*/  LOP3.LUT R162, R2, 0x5a, R249, 0xfe, !PT ;  /* 0x0000005a02a27812 */ /* 0x000fc400078efef9 */
[----:B0-----:R-:W-:-:S04]  /*6640*/  LEA R86, P6, R83, R3, 0x1 ;  /* 0x0000000353567211 */ /* 0x001fc800078c08ff */
[-C--:B------:R-:W-:Y:S01]  /*6650*/  LEA.HI.X.SX32 R87, R83, R0.reuse, 0x1, P6 ;  /* 0x0000000053577211 */ /* 0x080fe200030f0eff */
[----:B------:R-:W-:Y:S01]  /*6660*/  IMAD R83, R82, 0x2, R93 ;  /* 0x0000000252537824 */ /* 0x000fe200078e025d */
[C---:B-1----:R-:W-:Y:S02]  /*6670*/  LEA R88, P6, R93.reuse, R3, 0x1 ;  /* 0x000000035d587211 */ /* 0x042fe400078c08ff */
[----:B------:R-:W-:Y:S01]  /*6680*/  ISETP.LT.AND P1, PT, R162, c[0x0][0x17c], !P0 ;  /* 0x00005f00a2007a0c */ /* 0x000fe20004721270 */
[----:B------:R0:W-:Y:S01]  /*6690*/  @P4 STG.E.U16 [R90.64], R53 ;  /* 0x000000355a004986 */ /* 0x0001e2000c101506 */
[----:B------:R-:W-:Y:S01]  /*66a0*/  LEA.HI.X.SX32 R89, R93, R0, 0x1, P6 ;  /* 0x000000005d597211 */ /* 0x000fe200030f0eff */
[----:B------:R-:W-:Y:S01]  /*66b0*/  IMAD R93, R82, 0x2, R83 ;  /* 0x00000002525d7824 */ /* 0x000fe200078e0253 */
[C-C-:B------:R-:W-:Y:S01]  /*66c0*/  LOP3.LUT R161, R2.reuse, 0x5c, R249.reuse, 0xfe, !PT ;  /* 0x0000005c02a17812 */ /* 0x140fe200078efef9 */
[----:B------:R1:W-:Y:S01]  /*66d0*/  @P3 STG.E.U16 [R84.64], R45 ;  /* 0x0000002d54003986 */ /* 0x0003e2000c101506 */
[----:B------:R-:W-:-:S02]  /*66e0*/  LOP3.LUT R160, R2, 0x5e, R249, 0xfe, !PT ;  /* 0x0000005e02a07812 */ /* 0x000fc400078efef9 */
[C-C-:B------:R-:W-:Y:S02]  /*66f0*/  LOP3.LUT R158, R2.reuse, 0x60, R249.reuse, 0xfe, !PT ;  /* 0x00000060029e7812 */ /* 0x140fe400078efef9 */
[CC--:B0-----:R-:W-:Y:S02]  /*6700*/  LEA R90, P6, R83.reuse, R3.reuse, 0x1 ;  /* 0x00000003535a7211 */ /* 0x0c1fe400078c08ff */
[----:B------:R-:W-:Y:S02]  /*6710*/  LOP3.LUT R157, R2, 0x62, R249, 0xfe, !PT ;  /* 0x00000062029d7812 */ /* 0x000fe400078efef9 */
[----:B------:R-:W-:Y:S01]  /*6720*/  LEA.HI.X.SX32 R91, R83, R0, 0x1, P6 ;  /* 0x00000000535b7211 */ /* 0x000fe200030f0eff */
[----:B------:R-:W-:Y:S01]  /*6730*/  IMAD R83, R82, 0x2, R93 ;  /* 0x0000000252537824 */ /* 0x000fe200078e025d */
[----:B-1----:R-:W-:Y:S02]  /*6740*/  LEA R84, P6, R93, R3, 0x1 ;  /* 0x000000035d547211 */ /* 0x002fe400078c08ff */
[----:B------:R-:W-:-:S02]  /*6750*/  LOP3.LUT R155, R2, 0x64, R249, 0xfe, !PT ;  /* 0x00000064029b7812 */ /* 0x000fc400078efef9 */
[----:B------:R-:W-:Y:S02]  /*6760*/  ISETP.LT.AND P2, PT, R161, c[0x0][0x17c], !P0 ;  /* 0x00005f00a1007a0c */ /* 0x000fe40004741270 */
[----:B------:R-:W-:Y:S01]  /*6770*/  ISETP.LT.AND P5, PT, R160, c[0x0][0x17c], !P0 ;  /* 0x00005f00a0007a0c */ /* 0x000fe200047a1270 */
[----:B------:R0:W-:Y:S01]  /*6780*/  @P1 STG.E.U16 [R86.64], R49 ;  /* 0x0000003156001986 */ /* 0x0001e2000c101506 */
[----:B------:R-:W-:Y:S02]  /*6790*/  ISETP.LT.AND P4, PT, R158, c[0x0][0x17c], !P0 ;  /* 0x00005f009e007a0c */ /* 0x000fe40004781270 */
[----:B------:R-:W-:Y:S02]  /*67a0*/  LEA.HI.X.SX32 R85, R93, R0, 0x1, P6 ;  /* 0x000000005d557211 */ /* 0x000fe400030f0eff */
[----:B------:R-:W-:Y:S01]  /*67b0*/  PRMT R13, R9, 0x7632, R13 ;  /* 0x00007632090d7816 */ /* 0x000fe2000000000d */
[----:B------:R-:W-:Y:S01]  /*67c0*/  IMAD R9, R82, 0x2, R83 ;  /* 0x0000000252097824 */ /* 0x000fe200078e0253 */
[----:B------:R-:W-:-:S02]  /*67d0*/  ISETP.LT.AND P3, PT, R157, c[0x0][0x17c], !P0 ;  /* 0x00005f009d007a0c */ /* 0x000fc40004761270 */
[-C--:B------:R-:W-:Y:S02]  /*67e0*/  LEA R4, P6, R83, R3.reuse, 0x1 ;  /* 0x0000000353047211 */ /* 0x080fe400078c08ff */
[----:B------:R-:W-:Y:S02]  /*67f0*/  ISETP.LT.AND P1, PT, R155, c[0x0][0x17c], !P0 ;  /* 0x00005f009b007a0c */ /* 0x000fe40004721270 */
[----:B------:R-:W-:Y:S02]  /*6800*/  PRMT R12, R5, 0x7632, R12 ;  /* 0x00007632050c7816 */ /* 0x000fe4000000000c */
[----:B------:R-:W-:Y:S01]  /*6810*/  LEA.HI.X.SX32 R5, R83, R0, 0x1, P6 ;  /* 0x0000000053057211 */ /* 0x000fe200030f0eff */
[----:B------:R-:W-:Y:S01]  /*6820*/  IMAD R83, R82, 0x2, R9 ;  /* 0x0000000252537824 */ /* 0x000fe200078e0209 */
[----:B------:R-:W-:Y:S01]  /*6830*/  LEA R8, P6, R9, R3, 0x1 ;  /* 0x0000000309087211 */ /* 0x000fe200078c08ff */
[----:B------:R-:W-:Y:S01]  /*6840*/  @P2 STG.E.U16 [R88.64], R61 ;  /* 0x0000003d58002986 */ /* 0x000fe2000c101506 */
[----:B------:R-:W-:-:S02]  /*6850*/  PRMT R37, R37, 0x7632, R37 ;  /* 0x0000763225257816 */ /* 0x000fc40000000025 */
[----:B------:R-:W-:Y:S01]  /*6860*/  LEA.HI.X.SX32 R9, R9, R0, 0x1, P6 ;  /* 0x0000000009097211 */ /* 0x000fe200030f0eff */
[----:B------:R-:W-:Y:S01]  /*6870*/  @P5 STG.E.U16 [R90.64], R65 ;  /* 0x000000415a005986 */ /* 0x000fe2000c101506 */
[----:B0-----:R-:W-:Y:S01]  /*6880*/  IMAD R87, R82, 0x2, R83 ;  /* 0x0000000252577824 */ /* 0x001fe200078e0253 */
[----:B------:R-:W-:Y:S02]  /*6890*/  LEA R36, P6, R83, R3, 0x1 ;  /* 0x0000000353247211 */ /* 0x000fe400078c08ff */
[C-C-:B------:R-:W-:Y:S01]  /*68a0*/  LOP3.LUT R156, R2.reuse, 0x66, R249.reuse, 0xfe, !PT ;  /* 0x00000066029c7812 */ /* 0x140fe200078efef9 */
[----:B------:R0:W-:Y:S01]  /*68b0*/  @P4 STG.E.U16 [R84.64], R12 ;  /* 0x0000000c54004986 */ /* 0x0001e2000c101506 */
[----:B------:R-:W-:-:S03]  /*68c0*/  LOP3.LUT R154, R2, 0x68, R249, 0xfe, !PT ;  /* 0x00000068029a7812 */ /* 0x000fc600078efef9 */
[----:B------:R1:W-:Y:S01]  /*68d0*/  @P3 STG.E.U16 [R4.64], R13 ;  /* 0x0000000d04003986 */ /* 0x0003e2000c101506 */
[----:B------:R-:W-:-:S03]  /*68e0*/  ISETP.LT.AND P2, PT, R156, c[0x0][0x17c], !P0 ;  /* 0x00005f009c007a0c */ /* 0x000fc60004741270 */
[----:B------:R2:W-:Y:S01]  /*68f0*/  @P1 STG.E.U16 [R8.64], R37 ;  /* 0x0000002508001986 */ /* 0x0005e2000c101506 */
[----:B------:R-:W-:Y:S02]  /*6900*/  LOP3.LUT R153, R2, 0x6a, R249, 0xfe, !PT ;  /* 0x0000006a02997812 */ /* 0x000fe400078efef9 */
[----:B------:R-:W-:Y:S02]  /*6910*/  ISETP.LT.AND P5, PT, R154, c[0x0][0x17c], !P0 ;  /* 0x00005f009a007a0c */ /* 0x000fe400047a1270 */
[----:B0-----:R-:W-:Y:S01]  /*6920*/  PRMT R12, R21, 0x7632, R12 ;  /* 0x00007632150c7816 */ /* 0x001fe2000000000c */
[C---:B-1----:R-:W-:Y:S01]  /*6930*/  IMAD R5, R82.reuse, 0x2, R87 ;  /* 0x0000000252057824 */ /* 0x042fe200078e0257 */
[----:B--2---:R-:W-:Y:S02]  /*6940*/  LEA.HI.X.SX32 R37, R83, R0, 0x1, P6 ;  /* 0x0000000053257211 */ /* 0x004fe400030f0eff */
[----:B------:R-:W-:Y:S01]  /*6950*/  LEA R20, P6, R87, R3, 0x1 ;  /* 0x0000000357147211 */ /* 0x000fe200078c08ff */
[----:B------:R-:W-:Y:S01]  /*6960*/  IMAD R9, R82, 0x2, R5 ;  /* 0x0000000252097824 */ /* 0x000fe200078e0205 */
[----:B------:R-:W-:-:S02]  /*6970*/  ISETP.LT.AND P4, PT, R153, c[0x0][0x17c], !P0 ;  /* 0x00005f0099007a0c */ /* 0x000fc40004781270 */
[-C--:B------:R-:W-:Y:S02]  /*6980*/  LEA.HI.X.SX32 R21, R87, R0.reuse, 0x1, P6 ;  /* 0x0000000057157211 */ /* 0x080fe400030f0eff */
[----:B------:R-:W-:Y:S02]  /*6990*/  LEA R4, P6, R5, R3, 0x1 ;  /* 0x0000000305047211 */ /* 0x000fe400078c08ff */
[----:B------:R-:W-:Y:S02]  /*69a0*/  LOP3.LUT R152, R2, 0x6c, R249, 0xfe, !PT ;  /* 0x0000006c02987812 */ /* 0x000fe400078efef9 */
[----:B------:R-:W-:Y:S02]  /*69b0*/  PRMT R33, R33, 0x7632, R33 ;  /* 0x0000763221217816 */ /* 0x000fe40000000021 */
[----:B------:R-:W-:Y:S02]  /*69c0*/  LEA.HI.X.SX32 R5, R5, R0, 0x1, P6 ;  /* 0x0000000005057211 */ /* 0x000fe400030f0eff */
[----:B------:R-:W-:Y:S01]  /*69d0*/  PRMT R13, R29, 0x7632, R13 ;  /* 0x000076321d0d7816 */ /* 0x000fe2000000000d */
[----:B------:R-:W-:Y:S01]  /*69e0*/  IMAD R29, R82, 0x2, R9 ;  /* 0x00000002521d7824 */ /* 0x000fe200078e0209 */
[----:B------:R-:W-:-:S02]  /*69f0*/  ISETP.LT.AND P3, PT, R152, c[0x0][0x17c], !P0 ;  /* 0x00005f0098007a0c */ /* 0x000fc40004761270 */
[C---:B------:R-:W-:Y:S01]  /*6a00*/  LEA R8, P6, R9.reuse, R3, 0x1 ;  /* 0x0000000309087211 */ /* 0x040fe200078c08ff */
[----:B------:R0:W-:Y:S01]  /*6a10*/  @P2 STG.E.U16 [R36.64], R12 ;  /* 0x0000000c24002986 */ /* 0x0001e2000c101506 */
[C-C-:B------:R-:W-:Y:S02]  /*6a20*/  LOP3.LUT R151, R2.reuse, 0x6e, R249.reuse, 0xfe, !PT ;  /* 0x0000006e02977812 */ /* 0x140fe400078efef9 */
[----:B------:R-:W-:Y:S01]  /*6a30*/  LEA.HI.X.SX32 R9, R9, R0, 0x1, P6 ;  /* 0x0000000009097211 */ /* 0x000fe200030f0eff */
[----:B------:R1:W-:Y:S01]  /*6a40*/  @P5 STG.E.U16 [R20.64], R33 ;  /* 0x0000002114005986 */ /* 0x0003e2000c101506 */
[----:B------:R-:W-:Y:S02]  /*6a50*/  LOP3.LUT R150, R2, 0x70, R249, 0xfe, !PT ;  /* 0x0000007002967812 */ /* 0x000fe400078efef9 */
[----:B------:R-:W-:Y:S01]  /*6a60*/  ISETP.LT.AND P1, PT, R151, c[0x0][0x17c], !P0 ;  /* 0x00005f0097007a0c */ /* 0x000fe20004721270 */
[----:B------:R2:W-:Y:S01]  /*6a70*/  @P4 STG.E.U16 [R4.64], R13 ;  /* 0x0000000d04004986 */ /* 0x0005e2000c101506 */
[----:B------:R-:W-:-:S02]  /*6a80*/  PRMT R16, R13, 0x7632, R16 ;  /* 0x000076320d107816 */ /* 0x000fc40000000010 */
[CC--:B0-----:R-:W-:Y:S01]  /*6a90*/  LEA R12, P6, R29.reuse, R3.reuse, 0x1 ;  /* 0x000000031d0c7211 */ /* 0x0c1fe200078c08ff */
[----:B-1----:R-:W-:Y:S01]  /*6aa0*/  IMAD R21, R82, 0x2, R29 ;  /* 0x0000000252157824 */ /* 0x002fe200078e021d */
[----:B------:R-:W-:Y:S02]  /*6ab0*/  ISETP.LT.AND P2, PT, R150, c[0x0][0x17c], !P0 ;  /* 0x00005f0096007a0c */ /* 0x000fe40004741270 */
[-C--:B--2---:R-:W-:Y:S01]  /*6ac0*/  LEA.HI.X.SX32 R13, R29, R0.reuse, 0x1, P6 ;  /* 0x000000001d0d7211 */ /* 0x084fe200030f0eff */
[----:B------:R-:W-:Y:S01]  /*6ad0*/  IMAD R5, R82, 0x2, R21 ;  /* 0x0000000252057824 */ /* 0x000fe200078e0215 */
[----:B------:R-:W-:Y:S01]  /*6ae0*/  LEA R20, P6, R21, R3, 0x1 ;  /* 0x0000000315147211 */ /* 0x000fe200078c08ff */
[----:B------:R0:W-:Y:S01]  /*6af0*/  @P3 STG.E.U16 [R8.64], R16 ;  /* 0x0000001008003986 */ /* 0x0001e2000c101506 */
[----:B------:R-:W-:Y:S02]  /*6b00*/  PRMT R25, R25, 0x7632, R25 ;  /* 0x0000763219197816 */ /* 0x000fe40000000019 */
[----:B------:R-:W-:-:S02]  /*6b10*/  LEA.HI.X.SX32 R21, R21, R0, 0x1, P6 ;  /* 0x0000000015157211 */ /* 0x000fc400030f0eff */
[----:B------:R-:W-:Y:S02]  /*6b20*/  LEA R4, P6, R5, R3, 0x1 ;  /* 0x0000000305047211 */ /* 0x000fe400078c08ff */
[C-C-:B------:R-:W-:Y:S02]  /*6b30*/  LOP3.LUT R149, R2.reuse, 0x72, R249.reuse, 0xfe, !PT ;  /* 0x0000007202957812 */ /* 0x140fe400078efef9 */
[----:B------:R-:W-:Y:S02]  /*6b40*/  LOP3.LUT R148, R2, 0x74, R249, 0xfe, !PT ;  /* 0x0000007402947812 */ /* 0x000fe400078efef9 */
[----:B0-----:R-:W-:Y:S01]  /*6b50*/  PRMT R9, R17, 0x7632, R9 ;  /* 0x0000763211097816 */ /* 0x001fe20000000009 */
[----:B------:R-:W-:Y:S01]  /*6b60*/  IMAD R17, R82, 0x2, R5 ;  /* 0x0000000252117824 */ /* 0x000fe200078e0205 */
[----:B------:R0:W-:Y:S01]  /*6b70*/  @P1 STG.E.U16 [R12.64], R25 ;  /* 0x000000190c001986 */ /* 0x0001e2000c101506 */
[----:B------:R-:W-:Y:S02]  /*6b80*/  LEA.HI.X.SX32 R5, R5, R0, 0x1, P6 ;  /* 0x0000000005057211 */ /* 0x000fe400030f0eff */
[----:B------:R-:W-:-:S02]  /*6b90*/  ISETP.LT.AND P5, PT, R149, c[0x0][0x17c], !P0 ;  /* 0x00005f0095007a0c */ /* 0x000fc400047a1270 */
[----:B------:R-:W-:Y:S02]  /*6ba0*/  LEA R8, P6, R17, R3, 0x1 ;  /* 0x0000000311087211 */ /* 0x000fe400078c08ff */
[----:B------:R-:W-:Y:S01]  /*6bb0*/  ISETP.LT.AND P4, PT, R148, c[0x0][0x17c], !P0 ;  /* 0x00005f0094007a0c */ /* 0x000fe20004781270 */
[----:B------:R1:W-:Y:S01]  /*6bc0*/  @P2 STG.E.U16 [R20.64], R9 ;  /* 0x0000000914002986 */ /* 0x0003e2000c101506 */
[----:B------:R-:W-:Y:S01]  /*6bd0*/  LOP3.LUT R147, R2, 0x76, R249, 0xfe, !PT ;  /* 0x0000007602937812 */ /* 0x000fe200078efef9 */
[----:B0-----:R-:W-:-:S03]  /*6be0*/  IMAD R13, R82, 0x2, R17 ;  /* 0x00000002520d7824 */ /* 0x001fc600078e0211 */
[----:B------:R-:W-:Y:S02]  /*6bf0*/  ISETP.LT.AND P3, PT, R147, c[0x0][0x17c], !P0 ;  /* 0x00005f0093007a0c */ /* 0x000fe40004761270 */
[----:B------:R-:W-:Y:S02]  /*6c00*/  PRMT R41, R41, 0x7632, R41 ;  /* 0x0000763229297816 */ /* 0x000fe40000000029 */
[-C--:B-1----:R-:W-:Y:S01]  /*6c10*/  LEA.HI.X.SX32 R9, R17, R0.reuse, 0x1, P6 ;  /* 0x0000000011097211 */ /* 0x082fe200030f0eff */
[C---:B------:R-:W-:Y:S01]  /*6c20*/  IMAD R17, R82.reuse, 0x2, R13 ;  /* 0x0000000252117824 */ /* 0x040fe200078e020d */
[----:B------:R-:W-:Y:S02]  /*6c30*/  LEA R12, P6, R13, R3, 0x1 ;  /* 0x000000030d0c7211 */ /* 0x000fe400078c08ff */
[----:B------:R-:W-:Y:S01]  /*6c40*/  PRMT R57, R57, 0x7632, R57 ;  /* 0x0000763239397816 */ /* 0x000fe20000000039 */
[----:B------:R-:W-:Y:S01]  /*6c50*/  IMAD R21, R82, 0x2, R17 ;  /* 0x0000000252157824 */ /* 0x000fe200078e0211 */
[----:B------:R-:W-:-:S02]  /*6c60*/  LEA.HI.X.SX32 R13, R13, R0, 0x1, P6 ;  /* 0x000000000d0d7211 */ /* 0x000fc400030f0eff */
[----:B------:R-:W-:Y:S02]  /*6c70*/  LEA R16, P6, R17, R3, 0x1 ;  /* 0x0000000311107211 */ /* 0x000fe400078c08ff */
[C-C-:B------:R-:W-:Y:S01]  /*6c80*/  LOP3.LUT R146, R2.reuse, 0x78, R249.reuse, 0xfe, !PT ;  /* 0x0000007802927812 */ /* 0x140fe200078efef9 */
[----:B------:R0:W-:Y:S01]  /*6c90*/  @P5 STG.E.U16 [R4.64], R41 ;  /* 0x0000002904005986 */ /* 0x0001e2000c101506 */
[----:B------:R-:W-:Y:S02]  /*6ca0*/  LOP3.LUT R145, R2, 0x7a, R249, 0xfe, !PT ;  /* 0x0000007a02917812 */ /* 0x000fe400078efef9 */
[----:B------:R-:W-:Y:S01]  /*6cb0*/  PRMT R53, R53, 0x7632, R53 ;  /* 0x0000763235357816 */ /* 0x000fe20000000035 */
[----:B------:R1:W-:Y:S01]  /*6cc0*/  @P4 STG.E.U16 [R8.64], R57 ;  /* 0x0000003908004986 */ /* 0x0003e2000c101506 */
[----:B------:R-:W-:Y:S02]  /*6cd0*/  LEA.HI.X.SX32 R17, R17, R0, 0x1, P6 ;  /* 0x0000000011117211 */ /* 0x000fe400030f0eff */
[----:B------:R-:W-:-:S02]  /*6ce0*/  ISETP.LT.AND P1, PT, R146, c[0x0][0x17c], !P0 ;  /* 0x00005f0092007a0c */ /* 0x000fc40004721270 */
[----:B------:R-:W-:Y:S02]  /*6cf0*/  ISETP.LT.AND P2, PT, R145, c[0x0][0x17c], !P0 ;  /* 0x00005f0091007a0c */ /* 0x000fe40004741270 */
[CC--:B0-----:R-:W-:Y:S01]  /*6d00*/  LEA R4, P6, R21.reuse, R3.reuse, 0x1 ;  /* 0x0000000315047211 */ /* 0x0c1fe200078c08ff */
[----:B-1----:R-:W-:Y:S01]  /*6d10*/  IMAD R9, R82, 0x2, R21 ;  /* 0x0000000252097824 */ /* 0x002fe200078e0215 */
[----:B------:R0:W-:Y:S02]  /*6d20*/  @P3 STG.E.U16 [R12.64], R53 ;  /* 0x000000350c003986 */ /* 0x0001e4000c101506 */
[----:B------:R-:W-:Y:S02]  /*6d30*/  LEA.HI.X.SX32 R5, R21, R0, 0x1, P6 ;  /* 0x0000000015057211 */ /* 0x000fe400030f0eff */
[----:B------:R-:W-:Y:S02]  /*6d40*/  LEA R8, P6, R9, R3, 0x1 ;  /* 0x0000000309087211 */ /* 0x000fe400078c08ff */
[----:B------:R-:W-:-:S02]  /*6d50*/  LOP3.LUT R144, R2, 0x7c, R249, 0xfe, !PT ;  /* 0x0000007c02907812 */ /* 0x000fc400078efef9 */
[----:B------:R-:W-:Y:S01]  /*6d60*/  PRMT R45, R45, 0x7632, R45 ;  /* 0x000076322d2d7816 */ /* 0x000fe2000000002d */
[C---:B0-----:R-:W-:Y:S01]  /*6d70*/  IMAD R13, R82.reuse, 0x2, R9 ;  /* 0x00000002520d7824 */ /* 0x041fe200078e0209 */
[----:B------:R-:W-:Y:S02]  /*6d80*/  PRMT R49, R49, 0x7632, R49 ;  /* 0x0000763231317816 */ /* 0x000fe40000000031 */
[----:B------:R-:W-:Y:S01]  /*6d90*/  LEA.HI.X.SX32 R9, R9, R0, 0x1, P6 ;  /* 0x0000000009097211 */ /* 0x000fe200030f0eff */
[----:B------:R-:W-:Y:S01]  /*6da0*/  IMAD R21, R82, 0x2, R13 ;  /* 0x0000000252157824 */ /* 0x000fe200078e020d */
[----:B------:R-:W-:Y:S02]  /*6db0*/  LEA R12, P6, R13, R3, 0x1 ;  /* 0x000000030d0c7211 */ /* 0x000fe400078c08ff */
[----:B------:R-:W-:Y:S01]  /*6dc0*/  ISETP.LT.AND P5, PT, R144, c[0x0][0x17c], !P0 ;  /* 0x00005f0090007a0c */ /* 0x000fe200047a1270 */
[----:B------:R0:W-:Y:S01]  /*6dd0*/  @P1 STG.E.U16 [R16.64], R45 ;  /* 0x0000002d10001986 */ /* 0x0001e2000c101506 */
[----:B------:R-:W-:-:S02]  /*6de0*/  LOP3.LUT R143, R2, 0x7e, R249, 0xfe, !PT ;  /* 0x0000007e028f7812 */ /* 0x000fc400078efef9 */
[-C--:B------:R-:W-:Y:S01]  /*6df0*/  LEA.HI.X.SX32 R13, R13, R0.reuse, 0x1, P6 ;  /* 0x000000000d0d7211 */ /* 0x080fe200030f0eff */
[----:B------:R1:W-:Y:S01]  /*6e00*/  @P2 STG.E.U16 [R4.64], R49 ;  /* 0x0000003104002986 */ /* 0x0003e2000c101506 */
[----:B------:R-:W-:Y:S02]  /*6e10*/  ISETP.LT.AND P4, PT, R143, c[0x0][0x17c], !P0 ;  /* 0x00005f008f007a0c */ /* 0x000fe40004781270 */
[----:B------:R-:W-:Y:S02]  /*6e20*/  LOP3.LUT R142, R2, 0x80, R249, 0xfe, !PT ;  /* 0x00000080028e7812 */ /* 0x000fe400078efef9 */
[-C--:B0-----:R-:W-:Y:S01]  /*6e30*/  LEA R16, P6, R21, R3.reuse, 0x1 ;  /* 0x0000000315107211 */ /* 0x081fe200078c08ff */
[C---:B-1----:R-:W-:Y:S01]  /*6e40*/  IMAD R5, R82.reuse, 0x2, R21 ;  /* 0x0000000252057824 */ /* 0x042fe200078e0215 */
[----:B------:R-:W-:Y:S02]  /*6e50*/  PRMT R61, R61, 0x7632, R61 ;  /* 0x000076323d3d7816 */ /* 0x000fe4000000003d */
[----:B------:R-:W-:Y:S01]  /*6e60*/  LEA.HI.X.SX32 R17, R21, R0, 0x1, P6 ;  /* 0x0000000015117211 */ /* 0x000fe200030f0eff */
[----:B------:R-:W-:Y:S01]  /*6e70*/  IMAD R21, R82, 0x2, R5 ;  /* 0x0000000252157824 */ /* 0x000fe200078e0205 */
[----:B------:R-:W-:-:S02]  /*6e80*/  LEA R4, P6, R5, R3, 0x1 ;  /* 0x0000000305047211 */ /* 0x000fc400078c08ff */
[----:B------:R-:W-:Y:S02]  /*6e90*/  ISETP.LT.AND P3, PT, R142, c[0x0][0x17c], !P0 ;  /* 0x00005f008e007a0c */ /* 0x000fe40004761270 */
[----:B------:R-:W-:Y:S01]  /*6ea0*/  LOP3.LUT R141, R2, 0x82, R249, 0xfe, !PT ;  /* 0x00000082028d7812 */ /* 0x000fe200078efef9 */
[----:B------:R0:W-:Y:S01]  /*6eb0*/  @P5 STG.E.U16 [R8.64], R61 ;  /* 0x0000003d08005986 */ /* 0x0001e2000c101506 */
[----:B------:R-:W-:Y:S01]  /*6ec0*/  PRMT R65, R65, 0x7632, R65 ;  /* 0x0000763241417816 */ /* 0x000fe20000000041 */
[----:B------:R-:W-:Y:S01]  /*6ed0*/  IMAD R25, R82, 0x2, R21 ;  /* 0x0000000252197824 */ /* 0x000fe200078e0215 */
[----:B------:R-:W-:Y:S02]  /*6ee0*/  LEA.HI.X.SX32 R5, R5, R0, 0x1, P6 ;  /* 0x0000000005057211 */ /* 0x000fe400030f0eff */
[----:B------:R-:W-:Y:S02]  /*6ef0*/  ISETP.LT.AND P1, PT, R141, c[0x0][0x17c], !P0 ;  /* 0x00005f008d007a0c */ /* 0x000fe40004721270 */
[----:B------:R-:W-:Y:S01]  /*6f00*/  LOP3.LUT R140, R2, 0x84, R249, 0xfe, !PT ;  /* 0x00000084028c7812 */ /* 0x000fe200078efef9 */
[----:B------:R1:W-:Y:S01]  /*6f10*/  @P4 STG.E.U16 [R12.64], R65 ;  /* 0x000000410c004986 */ /* 0x0003e2000c101506 */
[----:B0-----:R-:W-:-:S02]  /*6f20*/  LEA R8, P6, R21, R3, 0x1 ;  /* 0x0000000315087211 */ /* 0x001fc400078c08ff */
[----:B------:R-:W-:Y:S02]  /*6f30*/  ISETP.LT.AND P2, PT, R140, c[0x0][0x17c], !P0 ;  /* 0x00005f008c007a0c */ /* 0x000fe40004741270 */
[-C--:B------:R-:W-:Y:S01]  /*6f40*/  LEA.HI.X.SX32 R9, R21, R0.reuse, 0x1, P6 ;  /* 0x0000000015097211 */ /* 0x080fe200030f0eff */
[----:B------:R-:W-:Y:S01]  /*6f50*/  IMAD R21, R82, 0x2, R25 ;  /* 0x0000000252157824 */ /* 0x000fe200078e0219 */
[----:B------:R-:W-:Y:S02]  /*6f60*/  LOP3.LUT R139, R2, 0x86, R249, 0xfe, !PT ;  /* 0x00000086028b7812 */ /* 0x000fe400078efef9 */
[-C--:B-1----:R-:W-:Y:S01]  /*6f70*/  LEA R12, P6, R25, R3.reuse, 0x1 ;  /* 0x00000003190c7211 */ /* 0x082fe200078c08ff */
[----:B------:R0:W-:Y:S01]  /*6f80*/  @P3 STG.E.U16 [R16.64], R6 ;  /* 0x0000000610003986 */ /* 0x0001e2000c101506 */
[----:B------:R-:W-:Y:S02]  /*6f90*/  ISETP.LT.AND P5, PT, R139, c[0x0][0x17c], !P0 ;  /* 0x00005f008b007a0c */ /* 0x000fe400047a1270 */
[----:B------:R-:W-:Y:S01]  /*6fa0*/  LEA.HI.X.SX32 R13, R25, R0, 0x1, P6 ;  /* 0x00000000190d7211 */ /* 0x000fe200030f0eff */
[----:B------:R-:W-:Y:S01]  /*6fb0*/  IMAD R25, R82, 0x2, R21 ;  /* 0x0000000252197824 */ /* 0x000fe200078e0215 */
[----:B------:R-:W-:Y:S01]  /*6fc0*/  LOP3.LUT R138, R2, 0x88, R249, 0xfe, !PT ;  /* 0x00000088028a7812 */ /* 0x000fe200078efef9 */
[----:B------:R1:W-:Y:S01]  /*6fd0*/  @P1 STG.E.U16 [R4.64], R10 ;  /* 0x0000000a04001986 */ /* 0x0003e2000c101506 */
[----:B0-----:R-:W-:-:S02]  /*6fe0*/  LEA R16, P6, R21, R3, 0x1 ;  /* 0x0000000315107211 */ /* 0x001fc400078c08ff */
        /* <DEDUP_REMOVED lines=56> */
[----:B------:R-:W-:-:S02]  /*7370*/  LOP3.LUT R128, R2, 0x9c, R249, 0xfe, !PT ;  /* 0x0000009c02807812 */ /* 0x000fc400078efef9 */
[----:B------:R-:W-:Y:S02]  /*7380*/  ISETP.LT.AND P5, PT, R129, c[0x0][0x17c], !P0 ;  /* 0x00005f0081007a0c */ /* 0x000fe400047a1270 */
[----:B------:R-:W-:Y:S01]  /*7390*/  LOP3.LUT R127, R2, 0x9e, R249, 0xfe, !PT ;  /* 0x0000009e027f7812 */ /* 0x000fe200078efef9 */
[----:B------:R1:W-:Y:S01]  /*73a0*/  @P1 STG.E.U16 [R12.64], R54 ;  /* 0x000000360c001986 */ /* 0x0003e2000c101506 */
[C---:B0-----:R-:W-:Y:S02]  /*73b0*/  LEA R8, P6, R21.reuse, R3, 0x1 ;  /* 0x0000000315087211 */ /* 0x041fe400078c08ff */
[----:B------:R-:W-:Y:S02]  /*73c0*/  ISETP.LT.AND P4, PT, R128, c[0x0][0x17c], !P0 ;  /* 0x00005f0080007a0c */ /* 0x000fe40004781270 */
[----:B------:R-:W-:Y:S01]  /*73d0*/  LEA.HI.X.SX32 R9, R21, R0, 0x1, P6 ;  /* 0x0000000015097211 */ /* 0x000fe200030f0eff */
[----:B------:R-:W-:Y:S01]  /*73e0*/  IMAD R21, R82, 0x2, R25 ;  /* 0x0000000252157824 */ /* 0x000fe200078e0219 */
[----:B------:R-:W-:-:S02]  /*73f0*/  ISETP.LT.AND P3, PT, R127, c[0x0][0x17c], !P0 ;  /* 0x00005f007f007a0c */ /* 0x000fc40004761270 */
[CC--:B-1----:R-:W-:Y:S01]  /*7400*/  LEA R12, P6, R25.reuse, R3.reuse, 0x1 ;  /* 0x00000003190c7211 */ /* 0x0c2fe200078c08ff */
[----:B------:R0:W-:Y:S01]  /*7410*/  @P2 STG.E.U16 [R16.64], R46 ;  /* 0x0000002e10002986 */ /* 0x0001e2000c101506 */
[----:B------:R-:W-:Y:S02]  /*7420*/  LOP3.LUT R126, R2, 0xa0, R249, 0xfe, !PT ;  /* 0x000000a0027e7812 */ /* 0x000fe400078efef9 */
[----:B------:R-:W-:Y:S01]  /*7430*/  LEA.HI.X.SX32 R13, R25, R0, 0x1, P6 ;  /* 0x00000000190d7211 */ /* 0x000fe200030f0eff */
[----:B------:R-:W-:Y:S01]  /*7440*/  IMAD R25, R82, 0x2, R21 ;  /* 0x0000000252197824 */ /* 0x000fe200078e0215 */
[----:B------:R-:W-:Y:S01]  /*7450*/  LOP3.LUT R125, R2, 0xa2, R249, 0xfe, !PT ;  /* 0x000000a2027d7812 */ /* 0x000fe200078efef9 */
[----:B------:R1:W-:Y:S01]  /*7460*/  @P5 STG.E.U16 [R4.64], R50 ;  /* 0x0000003204005986 */ /* 0x0003e2000c101506 */
[----:B------:R-:W-:Y:S02]  /*7470*/  ISETP.LT.AND P1, PT, R126, c[0x0][0x17c], !P0 ;  /* 0x00005f007e007a0c */ /* 0x000fe40004721270 */
[----:B0-----:R-:W-:-:S02]  /*7480*/  LEA R16, P6, R21, R3, 0x1 ;  /* 0x0000000315107211 */ /* 0x001fc400078c08ff */
[----:B------:R-:W-:Y:S02]  /*7490*/  ISETP.LT.AND P2, PT, R125, c[0x0][0x17c], !P0 ;  /* 0x00005f007d007a0c */ /* 0x000fe40004741270 */
[-C--:B------:R-:W-:Y:S01]  /*74a0*/  LEA.HI.X.SX32 R17, R21, R0.reuse, 0x1, P6 ;  /* 0x0000000015117211 */ /* 0x080fe200030f0eff */
[----:B------:R-:W-:Y:S01]  /*74b0*/  IMAD R21, R82, 0x2, R25 ;  /* 0x0000000252157824 */ /* 0x000fe200078e0219 */
[C---:B-1----:R-:W-:Y:S01]  /*74c0*/  LEA R4, P6, R25.reuse, R3, 0x1 ;  /* 0x0000000319047211 */ /* 0x042fe200078c08ff */
[----:B------:R0:W-:Y:S01]  /*74d0*/  @P4 STG.E.U16 [R8.64], R62 ;  /* 0x0000003e08004986 */ /* 0x0001e2000c101506 */
[----:B------:R-:W-:Y:S02]  /*74e0*/  LOP3.LUT R122, R2, 0xa4, R249, 0xfe, !PT ;  /* 0x000000a4027a7812 */ /* 0x000fe400078efef9 */
[----:B------:R-:W-:Y:S01]  /*74f0*/  LEA.HI.X.SX32 R5, R25, R0, 0x1, P6 ;  /* 0x0000000019057211 */ /* 0x000fe200030f0eff */
[----:B------:R1:W-:Y:S01]  /*7500*/  @P3 STG.E.U16 [R12.64], R66 ;  /* 0x000000420c003986 */ /* 0x0003e2000c101506 */
[----:B------:R-:W-:-:S02]  /*7510*/  ISETP.LT.AND P5, PT, R122, c[0x0][0x17c], !P0 ;  /* 0x00005f007a007a0c */ /* 0x000fc400047a1270 */
[----:B------:R-:W-:Y:S02]  /*7520*/  PRMT R6, R6, 0x7632, R6 ;  /* 0x0000763206067816 */ /* 0x000fe40000000006 */
[CC--:B0-----:R-:W-:Y:S01]  /*7530*/  LEA R8, P6, R21.reuse, R3.reuse, 0x1 ;  /* 0x0000000315087211 */ /* 0x0c1fe200078c08ff */
[----:B-1----:R-:W-:Y:S01]  /*7540*/  IMAD R13, R82, 0x2, R21 ;  /* 0x00000002520d7824 */ /* 0x002fe200078e0215 */
[----:B------:R-:W-:Y:S02]  /*7550*/  PRMT R10, R10, 0x7632, R10 ;  /* 0x000076320a0a7816 */ /* 0x000fe4000000000a */
[----:B------:R-:W-:Y:S01]  /*7560*/  LEA.HI.X.SX32 R9, R21, R0, 0x1, P6 ;  /* 0x0000000015097211 */ /* 0x000fe200030f0eff */
[----:B------:R-:W-:Y:S01]  /*7570*/  IMAD R21, R82, 0x2, R13 ;  /* 0x0000000252157824 */ /* 0x000fe200078e020d */
[----:B------:R-:W-:Y:S02]  /*7580*/  LEA R12, P6, R13, R3, 0x1 ;  /* 0x000000030d0c7211 */ /* 0x000fe400078c08ff */
[C-C-:B------:R-:W-:Y:S01]  /*7590*/  LOP3.LUT R124, R2.reuse, 0xa6, R249.reuse, 0xfe, !PT ;  /* 0x000000a6027c7812 */ /* 0x140fe200078efef9 */
[----:B------:R0:W-:Y:S01]  /*75a0*/  @P1 STG.E.U16 [R16.64], R6 ;  /* 0x0000000610001986 */ /* 0x0001e2000c101506 */
[----:B------:R-:W-:-:S02]  /*75b0*/  LOP3.LUT R120, R2, 0xa8, R249, 0xfe, !PT ;  /* 0x000000a802787812 */ /* 0x000fc400078efef9 */
[----:B------:R-:W-:Y:S01]  /*75c0*/  PRMT R38, R38, 0x7632, R38 ;  /* 0x0000763226267816 */ /* 0x000fe20000000026 */
[----:B------:R1:W-:Y:S01]  /*75d0*/  @P2 STG.E.U16 [R4.64], R10 ;  /* 0x0000000a04002986 */ /* 0x0003e2000c101506 */
[-C--:B------:R-:W-:Y:S02]  /*75e0*/  LEA.HI.X.SX32 R13, R13, R0.reuse, 0x1, P6 ;  /* 0x000000000d0d7211 */ /* 0x080fe400030f0eff */
[----:B------:R-:W-:Y:S02]  /*75f0*/  ISETP.LT.AND P4, PT, R124, c[0x0][0x17c], !P0 ;  /* 0x00005f007c007a0c */ /* 0x000fe40004781270 */
[----:B------:R-:W-:Y:S02]  /*7600*/  ISETP.LT.AND P3, PT, R120, c[0x0][0x17c], !P0 ;  /* 0x00005f0078007a0c */ /* 0x000fe40004761270 */
[C---:B0-----:R-:W-:Y:S02]  /*7610*/  LEA R16, P6, R21.reuse, R3, 0x1 ;  /* 0x0000000315107211 */ /* 0x041fe400078c08ff */
[----:B------:R-:W-:Y:S01]  /*7620*/  LOP3.LUT R123, R2, 0xaa, R249, 0xfe, !PT ;  /* 0x000000aa027b7812 */ /* 0x000fe200078efef9 */
[----:B-1----:R-:W-:Y:S01]  /*7630*/  IMAD R5, R82, 0x2, R21 ;  /* 0x0000000252057824 */ /* 0x002fe200078e0215 */
[----:B------:R0:W-:Y:S01]  /*7640*/  @P5 STG.E.U16 [R8.64], R38 ;  /* 0x0000002608005986 */ /* 0x0001e2000c101506 */
[----:B------:R-:W-:-:S02]  /*7650*/  LEA.HI.X.SX32 R17, R21, R0, 0x1, P6 ;  /* 0x0000000015117211 */ /* 0x000fc400030f0eff */
[----:B------:R-:W-:Y:S02]  /*7660*/  ISETP.LT.AND P1, PT, R123, c[0x0][0x17c], !P0 ;  /* 0x00005f007b007a0c */ /* 0x000fe40004721270 */
[CC--:B------:R-:W-:Y:S02]  /*7670*/  LEA R4, P6, R5.reuse, R3.reuse, 0x1 ;  /* 0x0000000305047211 */ /* 0x0c0fe400078c08ff */
[----:B------:R-:W-:Y:S01]  /*7680*/  PRMT R6, R22, 0x7632, R6 ;  /* 0x0000763216067816 */ /* 0x000fe20000000006 */
[----:B0-----:R-:W-:Y:S01]  /*7690*/  IMAD R9, R82, 0x2, R5 ;  /* 0x0000000252097824 */ /* 0x001fe200078e0205 */
[----:B------:R-:W-:Y:S02]  /*76a0*/  PRMT R34, R34, 0x7632, R34 ;  /* 0x0000763222227816 */ /* 0x000fe40000000022 */
[----:B------:R-:W-:Y:S01]  /*76b0*/  LEA.HI.X.SX32 R5, R5, R0, 0x1, P6 ;  /* 0x0000000005057211 */ /* 0x000fe200030f0eff */
[----:B------:R-:W-:Y:S01]  /*76c0*/  IMAD R21, R82, 0x2, R9 ;  /* 0x0000000252157824 */ /* 0x000fe200078e0209 */
[----:B------:R-:W-:-:S02]  /*76d0*/  LEA R8, P6, R9, R3, 0x1 ;  /* 0x0000000309087211 */ /* 0x000fc400078c08ff */
[C-C-:B------:R-:W-:Y:S01]  /*76e0*/  LOP3.LUT R117, R2.reuse, 0xac, R249.reuse, 0xfe, !PT ;  /* 0x000000ac02757812 */ /* 0x140fe200078efef9 */
[----:B------:R0:W-:Y:S01]  /*76f0*/  @P4 STG.E.U16 [R12.64], R6 ;  /* 0x000000060c004986 */ /* 0x0001e2000c101506 */
[----:B------:R-:W-:Y:S02]  /*7700*/  LOP3.LUT R121, R2, 0xae, R249, 0xfe, !PT ;  /* 0x000000ae02797812 */ /* 0x000fe400078efef9 */
[----:B------:R-:W-:Y:S01]  /*7710*/  PRMT R30, R30, 0x7632, R30 ;  /* 0x000076321e1e7816 */ /* 0x000fe2000000001e */
[----:B------:R1:W-:Y:S01]  /*7720*/  @P3 STG.E.U16 [R16.64], R34 ;  /* 0x0000002210003986 */ /* 0x0003e2000c101506 */
[----:B------:R-:W-:Y:S02]  /*7730*/  LEA.HI.X.SX32 R9, R9, R0, 0x1, P6 ;  /* 0x0000000009097211 */ /* 0x000fe400030f0eff */
[----:B------:R-:W-:Y:S02]  /*7740*/  ISETP.LT.AND P2, PT, R117, c[0x0][0x17c], !P0 ;  /* 0x00005f0075007a0c */ /* 0x000fe40004741270 */
[----:B------:R-:W-:-:S02]  /*7750*/  ISETP.LT.AND P5, PT, R121, c[0x0][0x17c], !P0 ;  /* 0x00005f0079007a0c */ /* 0x000fc400047a1270 */
[CC--:B0-----:R-:W-:Y:S02]  /*7760*/  LEA R12, P6, R21.reuse, R3.reuse, 0x1 ;  /* 0x00000003150c7211 */ /* 0x0c1fe400078c08ff */
[----:B------:R-:W-:Y:S01]  /*7770*/  LOP3.LUT R119, R2, 0xb0, R249, 0xfe, !PT ;  /* 0x000000b002777812 */ /* 0x000fe200078efef9 */
[----:B-1----:R-:W-:Y:S01]  /*7780*/  IMAD R17, R82, 0x2, R21 ;  /* 0x0000000252117824 */ /* 0x002fe200078e0215 */
[----:B------:R0:W-:Y:S01]  /*7790*/  @P1 STG.E.U16 [R4.64], R30 ;  /* 0x0000001e04001986 */ /* 0x0001e2000c101506 */
[----:B------:R-:W-:Y:S02]  /*77a0*/  LEA.HI.X.SX32 R13, R21, R0, 0x1, P6 ;  /* 0x00000000150d7211 */ /* 0x000fe400030f0eff */
[----:B------:R-:W-:Y:S02]  /*77b0*/  ISETP.LT.AND P4, PT, R119, c[0x0][0x17c], !P0 ;  /* 0x00005f0077007a0c */ /* 0x000fe40004781270 */
[----:B------:R-:W-:Y:S02]  /*77c0*/  LEA R16, P6, R17, R3, 0x1 ;  /* 0x0000000311107211 */ /* 0x000fe400078c08ff */
[----:B------:R-:W-:Y:S01]  /*77d0*/  PRMT R14, R14, 0x7632, R14 ;  /* 0x000076320e0e7816 */ /* 0x000fe2000000000e */
[----:B0-----:R-:W-:Y:S01]  /*77e0*/  IMAD R5, R82, 0x2, R17 ;  /* 0x0000000252057824 */ /* 0x001fe200078e0211 */
[----:B------:R-:W-:-:S02]  /*77f0*/  PRMT R6, R26, 0x7632, R6 ;  /* 0x000076321a067816 */ /* 0x000fc40000000006 */
[-C--:B------:R-:W-:Y:S01]  /*7800*/  LEA.HI.X.SX32 R17, R17, R0.reuse, 0x1, P6 ;  /* 0x0000000011117211 */ /* 0x080fe200030f0eff */
[----:B------:R-:W-:Y:S01]  /*7810*/  IMAD R21, R82, 0x2, R5 ;  /* 0x0000000252157824 */ /* 0x000fe200078e0205 */
[C---:B------:R-:W-:Y:S02]  /*7820*/  LEA R4, P6, R5.reuse, R3, 0x1 ;  /* 0x0000000305047211 */ /* 0x040fe400078c08ff */
[C-C-:B------:R-:W-:Y:S01]  /*7830*/  LOP3.LUT R114, R2.reuse, 0xb2, R249.reuse, 0xfe, !PT ;  /* 0x000000b202727812 */ /* 0x140fe200078efef9 */
[----:B------:R0:W-:Y:S01]  /*7840*/  @P2 STG.E.U16 [R8.64], R14 ;  /* 0x0000000e08002986 */ /* 0x0001e2000c101506 */
[----:B------:R-:W-:Y:S02]  /*7850*/  LOP3.LUT R118, R2, 0xb4, R249, 0xfe, !PT ;  /* 0x000000b402767812 */ /* 0x000fe400078efef9 */
[----:B------:R-:W-:Y:S01]  /*7860*/  PRMT R18, R18, 0x7632, R18 ;  /* 0x0000763212127816 */ /* 0x000fe20000000012 */
[----:B------:R1:W-:Y:S01]  /*7870*/  @P5 STG.E.U16 [R12.64], R6 ;  /* 0x000000060c005986 */ /* 0x0003e2000c101506 */
[----:B------:R-:W-:-:S02]  /*7880*/  LEA.HI.X.SX32 R5, R5, R0, 0x1, P6 ;  /* 0x0000000005057211 */ /* 0x000fc400030f0eff */
[----:B------:R-:W-:Y:S02]  /*7890*/  ISETP.LT.AND P3, PT, R114, c[0x0][0x17c], !P0 ;  /* 0x00005f0072007a0c */ /* 0x000fe40004761270 */
[----:B------:R-:W-:Y:S02]  /*78a0*/  ISETP.LT.AND P1, PT, R118, c[0x0][0x17c], !P0 ;  /* 0x00005f0076007a0c */ /* 0x000fe40004721270 */
[C---:B0-----:R-:W-:Y:S02]  /*78b0*/  LEA R8, P6, R21.reuse, R3, 0x1 ;  /* 0x0000000315087211 */ /* 0x041fe400078c08ff */
[----:B------:R-:W-:Y:S01]  /*78c0*/  LOP3.LUT R116, R2, 0xb6, R249, 0xfe, !PT ;  /* 0x000000b602747812 */ /* 0x000fe200078efef9 */
[----:B-1----:R-:W-:Y:S01]  /*78d0*/  IMAD R13, R82, 0x2, R21 ;  /* 0x00000002520d7824 */ /* 0x002fe200078e0215 */
[----:B------:R0:W-:Y:S01]  /*78e0*/  @P4 STG.E.U16 [R16.64], R18 ;  /* 0x0000001210004986 */ /* 0x0001e2000c101506 */
[----:B------:R-:W-:Y:S02]  /*78f0*/  LEA.HI.X.SX32 R9, R21, R0, 0x1, P6 ;  /* 0x0000000015097211 */ /* 0x000fe400030f0eff */
[----:B------:R-:W-:-:S02]  /*7900*/  ISETP.LT.AND P2, PT, R116, c[0x0][0x17c], !P0 ;  /* 0x00005f0074007a0c */ /* 0x000fc40004741270 */
[CC--:B------:R-:W-:Y:S02]  /*7910*/  LEA R12, P6, R13.reuse, R3.reuse, 0x1 ;  /* 0x000000030d0c7211 */ /* 0x0c0fe400078c08ff */
[----:B------:R-:W-:Y:S01]  /*7920*/  PRMT R42, R42, 0x7632, R42 ;  /* 0x000076322a2a7816 */ /* 0x000fe2000000002a */
[----:B0-----:R-:W-:Y:S01]  /*7930*/  IMAD R17, R82, 0x2, R13 ;  /* 0x0000000252117824 */ /* 0x001fe200078e020d */
        /* <DEDUP_REMOVED lines=12> */
[C---:B0-----:R-:W-:Y:S01]  /*7a00*/  LEA R4, P6, R21.reuse, R3, 0x1 ;  /* 0x0000000315047211 */ /* 0x041fe200078c08ff */
[----:B-1----:R-:W-:Y:S01]  /*7a10*/  IMAD R9, R82, 0x2, R21 ;  /* 0x0000000252097824 */ /* 0x002fe200078e0215 */
[----:B------:R0:W-:Y:S02]  /*7a20*/  @P2 STG.E.U16 [R12.64], R6 ;  /* 0x000000060c002986 */ /* 0x0001e4000c101506 */
[----:B------:R-:W-:-:S02]  /*7a30*/  LEA.HI.X.SX32 R5, R21, R0, 0x1, P6 ;  /* 0x0000000015057211 */ /* 0x000fc400030f0eff */
[CC--:B------:R-:W-:Y:S02]  /*7a40*/  LEA R8, P6, R9.reuse, R3.reuse, 0x1 ;  /* 0x0000000309087211 */ /* 0x0c0fe400078c08ff */
[----:B------:R-:W-:Y:S02]  /*7a50*/  LOP3.LUT R113, R2, 0xbc, R249, 0xfe, !PT ;  /* 0x000000bc02717812 */ /* 0x000fe400078efef9 */
[----:B------:R-:W-:Y:S01]  /*7a60*/  PRMT R46, R46, 0x7632, R46 ;  /* 0x000076322e2e7816 */ /* 0x000fe2000000002e */
[----:B0-----:R-:W-:Y:S01]  /*7a70*/  IMAD R13, R82, 0x2, R9 ;  /* 0x00000002520d7824 */ /* 0x001fe200078e0209 */
        /* <DEDUP_REMOVED lines=27> */
[----:B------:R-:W-:Y:S02]  /*7c30*/  ISETP.LT.AND P4, PT, R108, c[0x0][0x17c], !P0 ;  /* 0x00005f006c007a0c */ /* 0x000fe40004781270 */
[----:B------:R-:W-:Y:S01]  /*7c40*/  LEA.HI.X.SX32 R9, R21, R0, 0x1, P6 ;  /* 0x0000000015097211 */ /* 0x000fe200030f0eff */
[----:B------:R-:W-:Y:S01]  /*7c50*/  IMAD R21, R82, 0x2, R25 ;  /* 0x0000000252157824 */ /* 0x000fe200078e0219 */
[----:B------:R-:W-:-:S02]  /*7c60*/  LOP3.LUT R107, R2, 0xc6, R249, 0xfe, !PT ;  /* 0x000000c6026b7812 */ /* 0x000fc400078efef9 */
[-C--:B-1----:R-:W-:Y:S01]  /*7c70*/  LEA R12, P6, R25, R3.reuse, 0x1 ;  /* 0x00000003190c7211 */ /* 0x082fe200078c08ff */
[----:B------:R0:W-:Y:S01]  /*7c80*/  @P2 STG.E.U16 [R16.64], R7 ;  /* 0x0000000710002986 */ /* 0x0001e2000c101506 */
[----:B------:R-:W-:Y:S02]  /*7c90*/  ISETP.LT.AND P3, PT, R107, c[0x0][0x17c], !P0 ;  /* 0x00005f006b007a0c */ /* 0x000fe40004761270 */
[----:B------:R-:W-:Y:S01]  /*7ca0*/  LEA.HI.X.SX32 R13, R25, R0, 0x1, P6 ;  /* 0x00000000190d7211 */ /* 0x000fe200030f0eff */
[----:B------:R-:W-:Y:S01]  /*7cb0*/  IMAD R25, R82, 0x2, R21 ;  /* 0x0000000252197824 */ /* 0x000fe200078e0215 */
[----:B------:R-:W-:Y:S01]  /*7cc0*/  LOP3.LUT R106, R2, 0xc8, R249, 0xfe, !PT ;  /* 0x000000c8026a7812 */ /* 0x000fe200078efef9 */
[----:B------:R1:W-:Y:S01]  /*7cd0*/  @P5 STG.E.U16 [R4.64], R11 ;  /* 0x0000000b04005986 */ /* 0x0003e2000c101506 */
[----:B0-----:R-:W-:Y:S02]  /*7ce0*/  LEA R16, P6, R21, R3, 0x1 ;  /* 0x0000000315107211 */ /* 0x001fe400078c08ff */
[----:B------:R-:W-:-:S02]  /*7cf0*/  ISETP.LT.AND P1, PT, R106, c[0x0][0x17c], !P0 ;  /* 0x00005f006a007a0c */ /* 0x000fc40004721270 */
[-C--:B------:R-:W-:Y:S01]  /*7d00*/  LEA.HI.X.SX32 R17, R21, R0.reuse, 0x1, P6 ;  /* 0x0000000015117211 */ /* 0x080fe200030f0eff */
[----:B------:R-:W-:Y:S01]  /*7d10*/  IMAD R21, R82, 0x2, R25 ;  /* 0x0000000252157824 */ /* 0x000fe200078e0219 */
[CC--:B-1----:R-:W-:Y:S02]  /*7d20*/  LEA R4, P6, R25.reuse, R3.reuse, 0x1 ;  /* 0x0000000319047211 */ /* 0x0c2fe400078c08ff */
[----:B------:R-:W-:Y:S01]  /*7d30*/  LOP3.LUT R105, R2, 0xca, R249, 0xfe, !PT ;  /* 0x000000ca02697812 */ /* 0x000fe200078efef9 */
[----:B------:R0:W-:Y:S01]  /*7d40*/  @P4 STG.E.U16 [R8.64], R39 ;  /* 0x0000002708004986 */ /* 0x0001e2000c101506 */
[----:B------:R-:W-:Y:S01]  /*7d50*/  LEA.HI.X.SX32 R5, R25, R0, 0x1, P6 ;  /* 0x0000000019057211 */ /* 0x000fe200030f0eff */
[----:B------:R-:W-:Y:S01]  /*7d60*/  IMAD R25, R82, 0x2, R21 ;  /* 0x0000000252197824 */ /* 0x000fe200078e0215 */
[----:B------:R-:W-:Y:S02]  /*7d70*/  ISETP.LT.AND P2, PT, R105, c[0x0][0x17c], !P0 ;  /* 0x00005f0069007a0c */ /* 0x000fe40004741270 */
        /* <DEDUP_REMOVED lines=48> */
[C-C-:B------:R-:W-:Y:S01]  /*8080*/  LOP3.LUT R96, R2.reuse, 0xdc, R249.reuse, 0xfe, !PT ;  /* 0x000000dc02607812 */ /* 0x140fe200078efef9 */
[----:B------:R1:W-:Y:S01]  /*8090*/  @P5 STG.E.U16 [R12.64], R55 ;  /* 0x000000370c005986 */ /* 0x0003e2000c101506 */
[CC--:B0-----:R-:W-:Y:S02]  /*80a0*/  LEA R8, P6, R21.reuse, R3.reuse, 0x1 ;  /* 0x0000000315087211 */ /* 0x0c1fe400078c08ff */
[----:B------:R-:W-:Y:S02]  /*80b0*/  LOP3.LUT R95, R2, 0xde, R249, 0xfe, !PT ;  /* 0x000000de025f7812 */ /* 0x000fe400078efef9 */
[-C--:B------:R-:W-:Y:S01]  /*80c0*/  LEA.HI.X.SX32 R9, R21, R0.reuse, 0x1, P6 ;  /* 0x0000000015097211 */ /* 0x080fe200030f0eff */
[----:B------:R-:W-:Y:S01]  /*80d0*/  IMAD R21, R82, 0x2, R25 ;  /* 0x0000000252157824 */ /* 0x000fe200078e0219 */
[C---:B-1----:R-:W-:Y:S02]  /*80e0*/  LEA R12, P6, R25.reuse, R3, 0x1 ;  /* 0x00000003190c7211 */ /* 0x042fe400078c08ff */
[----:B------:R-:W-:Y:S01]  /*80f0*/  ISETP.LT.AND P1, PT, R96, c[0x0][0x17c], !P0 ;  /* 0x00005f0060007a0c */ /* 0x000fe20004721270 */
[----:B------:R0:W-:Y:S01]  /*8100*/  @P4 STG.E.U16 [R16.64], R47 ;  /* 0x0000002f10004986 */ /* 0x0001e2000c101506 */
[----:B------:R-:W-:Y:S01]  /*8110*/  LEA.HI.X.SX32 R13, R25, R0, 0x1, P6 ;  /* 0x00000000190d7211 */ /* 0x000fe200030f0eff */
[----:B------:R-:W-:Y:S01]  /*8120*/  IMAD R25, R82, 0x2, R21 ;  /* 0x0000000252197824 */ /* 0x000fe200078e0215 */
[----:B------:R-:W-:-:S02]  /*8130*/  ISETP.LT.AND P2, PT, R95, c[0x0][0x17c], !P0 ;  /* 0x00005f005f007a0c */ /* 0x000fc40004741270 */
[C-C-:B------:R-:W-:Y:S02]  /*8140*/  LOP3.LUT R81, R2.reuse, 0xe0, R249.reuse, 0xfe, !PT ;  /* 0x000000e002517812 */ /* 0x140fe400078efef9 */
[----:B------:R-:W-:Y:S01]  /*8150*/  LOP3.LUT R80, R2, 0xe2, R249, 0xfe, !PT ;  /* 0x000000e202507812 */ /* 0x000fe200078efef9 */
[----:B------:R1:W-:Y:S01]  /*8160*/  @P3 STG.E.U16 [R4.64], R51 ;  /* 0x0000003304003986 */ /* 0x0003e2000c101506 */
[----:B0-----:R-:W-:Y:S02]  /*8170*/  LEA R16, P6, R21, R3, 0x1 ;  /* 0x0000000315107211 */ /* 0x001fe400078c08ff */
[----:B------:R-:W-:Y:S01]  /*8180*/  PRMT R10, R7, 0x7632, R10 ;  /* 0x00007632070a7816 */ /* 0x000fe2000000000a */
[----:B------:R-:W-:Y:S01]  /*8190*/  IMAD R7, R82, 0x2, R25 ;  /* 0x0000000252077824 */ /* 0x000fe200078e0219 */
[----:B------:R-:W-:Y:S02]  /*81a0*/  LEA.HI.X.SX32 R17, R21, R0, 0x1, P6 ;  /* 0x0000000015117211 */ /* 0x000fe400030f0eff */
[----:B------:R-:W-:-:S02]  /*81b0*/  ISETP.LT.AND P5, PT, R81, c[0x0][0x17c], !P0 ;  /* 0x00005f0051007a0c */ /* 0x000fc400047a1270 */
[CC--:B-1----:R-:W-:Y:S02]  /*81c0*/  LEA R4, P6, R25.reuse, R3.reuse, 0x1 ;  /* 0x0000000319047211 */ /* 0x0c2fe400078c08ff */
[----:B------:R-:W-:Y:S01]  /*81d0*/  ISETP.LT.AND P4, PT, R80, c[0x0][0x17c], !P0 ;  /* 0x00005f0050007a0c */ /* 0x000fe20004781270 */
[----:B------:R0:W-:Y:S01]  /*81e0*/  @P1 STG.E.U16 [R8.64], R63 ;  /* 0x0000003f08001986 */ /* 0x0001e2000c101506 */
[----:B------:R-:W-:Y:S02]  /*81f0*/  LEA.HI.X.SX32 R5, R25, R0, 0x1, P6 ;  /* 0x0000000019057211 */ /* 0x000fe400030f0eff */
[C-C-:B------:R-:W-:Y:S02]  /*8200*/  LOP3.LUT R77, R2.reuse, 0xe4, R249.reuse, 0xfe, !PT ;  /* 0x000000e4024d7812 */ /* 0x140fe400078efef9 */
[----:B------:R-:W-:Y:S02]  /*8210*/  LEA R6, P6, R7, R3, 0x1 ;  /* 0x0000000307067211 */ /* 0x000fe400078c08ff */
[----:B------:R-:W-:Y:S01]  /*8220*/  LOP3.LUT R79, R2, 0xe6, R249, 0xfe, !PT ;  /* 0x000000e6024f7812 */ /* 0x000fe200078efef9 */
[----:B------:R1:W-:Y:S01]  /*8230*/  @P2 STG.E.U16 [R12.64], R67 ;  /* 0x000000430c002986 */ /* 0x0003e2000c101506 */
[----:B0-----:R-:W-:Y:S01]  /*8240*/  IMAD R9, R82, 0x2, R7 ;  /* 0x0000000252097824 */ /* 0x001fe200078e0207 */
[----:B------:R-:W-:-:S02]  /*8250*/  ISETP.LT.AND P3, PT, R77, c[0x0][0x17c], !P0 ;  /* 0x00005f004d007a0c */ /* 0x000fc40004761270 */
[-C--:B------:R-:W-:Y:S02]  /*8260*/  LEA.HI.X.SX32 R7, R7, R0.reuse, 0x1, P6 ;  /* 0x0000000007077211 */ /* 0x080fe400030f0eff */
[----:B------:R-:W-:Y:S02]  /*8270*/  ISETP.LT.AND P1, PT, R79, c[0x0][0x17c], !P0 ;  /* 0x00005f004f007a0c */ /* 0x000fe40004721270 */
[----:B------:R-:W-:Y:S02]  /*8280*/  LEA R8, P6, R9, R3, 0x1 ;  /* 0x0000000309087211 */ /* 0x000fe400078c08ff */
[----:B-1----:R-:W-:Y:S01]  /*8290*/  PRMT R13, R11, 0x7632, R13 ;  /* 0x000076320b0d7816 */ /* 0x002fe2000000000d */
[----:B------:R-:W-:Y:S01]  /*82a0*/  IMAD R11, R82, 0x2, R9 ;  /* 0x00000002520b7824 */ /* 0x000fe200078e0209 */
[----:B------:R-:W-:Y:S01]  /*82b0*/  LOP3.LUT R76, R2, 0xe8, R249, 0xfe, !PT ;  /* 0x000000e8024c7812 */ /* 0x000fe200078efef9 */
[----:B------:R-:W-:Y:S01]  /*82c0*/  @P5 STG.E.U16 [R16.64], R10 ;  /* 0x0000000a10005986 */ /* 0x000fe2000c101506 */
[----:B------:R-:W-:-:S03]  /*82d0*/  LEA.HI.X.SX32 R9, R9, R0, 0x1, P6 ;  /* 0x0000000009097211 */ /* 0x000fc600030f0eff */
[----:B------:R0:W-:Y:S01]  /*82e0*/  @P4 STG.E.U16 [R4.64], R13 ;  /* 0x0000000d04004986 */ /* 0x0001e2000c101506 */
[----:B------:R-:W-:Y:S02]  /*82f0*/  ISETP.LT.AND P2, PT, R76, c[0x0][0x17c], !P0 ;  /* 0x00005f004c007a0c */ /* 0x000fe40004741270 */
[----:B------:R-:W-:Y:S02]  /*8300*/  PRMT R39, R39, 0x7632, R39 ;  /* 0x0000763227277816 */ /* 0x000fe40000000027 */
[----:B------:R-:W-:Y:S02]  /*8310*/  PRMT R23, R23, 0x7632, R23 ;  /* 0x0000763217177816 */ /* 0x000fe40000000017 */
[----:B------:R-:W-:Y:S01]  /*8320*/  LOP3.LUT R78, R2, 0xea, R249, 0xfe, !PT ;  /* 0x000000ea024e7812 */ /* 0x000fe200078efef9 */
[----:B0-----:R-:W-:Y:S01]  /*8330*/  IMAD R13, R82, 0x2, R11 ;  /* 0x00000002520d7824 */ /* 0x001fe200078e020b */
[C---:B------:R-:W-:Y:S01]  /*8340*/  LEA R4, P6, R11.reuse, R3, 0x1 ;  /* 0x000000030b047211 */ /* 0x040fe200078c08ff */
[----:B------:R0:W-:Y:S01]  /*8350*/  @P3 STG.E.U16 [R6.64], R39 ;  /* 0x0000002706003986 */ /* 0x0001e2000c101506 */
[----:B------:R-:W-:Y:S01]  /*8360*/  LOP3.LUT R73, R2, 0xec, R249, 0xfe, !PT ;  /* 0x000000ec02497812 */ /* 0x000fe200078efef9 */
[----:B------:R-:W-:Y:S01]  /*8370*/  IMAD R17, R82, 0x2, R13 ;  /* 0x0000000252117824 */ /* 0x000fe200078e020d */
[----:B------:R-:W-:-:S02]  /*8380*/  LEA.HI.X.SX32 R5, R11, R0, 0x1, P6 ;  /* 0x000000000b057211 */ /* 0x000fc400030f0eff */
[CC--:B------:R-:W-:Y:S01]  /*8390*/  LEA R10, P6, R13.reuse, R3.reuse, 0x1 ;  /* 0x000000030d0a7211 */ /* 0x0c0fe200078c08ff */
[----:B------:R1:W-:Y:S01]  /*83a0*/  @P1 STG.E.U16 [R8.64], R23 ;  /* 0x0000001708001986 */ /* 0x0003e2000c101506 */
[----:B------:R-:W-:Y:S02]  /*83b0*/  ISETP.LT.AND P5, PT, R78, c[0x0][0x17c], !P0 ;  /* 0x00005f004e007a0c */ /* 0x000fe400047a1270 */
[----:B------:R-:W-:Y:S02]  /*83c0*/  LEA.HI.X.SX32 R11, R13, R0, 0x1, P6 ;  /* 0x000000000d0b7211 */ /* 0x000fe400030f0eff */
[----:B------:R-:W-:Y:S02]  /*83d0*/  ISETP.LT.AND P4, PT, R73, c[0x0][0x17c], !P0 ;  /* 0x00005f0049007a0c */ /* 0x000fe40004781270 */
[----:B------:R-:W-:Y:S02]  /*83e0*/  PRMT R35, R35, 0x7632, R35 ;  /* 0x0000763223237816 */ /* 0x000fe40000000023 */
[----:B0-----:R-:W-:Y:S01]  /*83f0*/  LEA R6, P6, R17, R3, 0x1 ;  /* 0x0000000311067211 */ /* 0x001fe200078c08ff */
[----:B-1----:R-:W-:-:S03]  /*8400*/  IMAD R9, R82, 0x2, R17 ;  /* 0x0000000252097824 */ /* 0x002fc600078e0211 */
[-C--:B------:R-:W-:Y:S01]  /*8410*/  LEA.HI.X.SX32 R7, R17, R0.reuse, 0x1, P6 ;  /* 0x0000000011077211 */ /* 0x080fe200030f0eff */
[----:B------:R0:W-:Y:S01]  /*8420*/  @P2 STG.E.U16 [R4.64], R35 ;  /* 0x0000002304002986 */ /* 0x0001e2000c101506 */
[----:B------:R-:W-:Y:S01]  /*8430*/  IMAD R13, R82, 0x2, R9 ;  /* 0x00000002520d7824 */ /* 0x000fe200078e0209 */
[----:B------:R-:W-:Y:S02]  /*8440*/  LEA R8, P6, R9, R3, 0x1 ;  /* 0x0000000309087211 */ /* 0x000fe400078c08ff */
[C---:B------:R-:W-:Y:S02]  /*8450*/  LOP3.LUT R75, R2.reuse, 0xee, R249, 0xfe, !PT ;  /* 0x000000ee024b7812 */ /* 0x040fe400078efef9 */
[----:B------:R-:W-:Y:S02]  /*8460*/  PRMT R31, R31, 0x7632, R31 ;  /* 0x000076321f1f7816 */ /* 0x000fe4000000001f */
[----:B------:R-:W-:Y:S02]  /*8470*/  LOP3.LUT R74, R2, 0xf0, R249, 0xfe, !PT ;  /* 0x000000f0024a7812 */ /* 0x000fe400078efef9 */
[----:B0-----:R-:W-:Y:S01]  /*8480*/  PRMT R5, R15, 0x7632, R5 ;  /* 0x000076320f057816 */ /* 0x001fe20000000005 */
[----:B------:R-:W-:Y:S01]  /*8490*/  IMAD R15, R82, 0x2, R13 ;  /* 0x00000002520f7824 */ /* 0x000fe200078e020d */
[----:B------:R-:W-:-:S02]  /*84a0*/  LEA.HI.X.SX32 R9, R9, R0, 0x1, P6 ;  /* 0x0000000009097211 */ /* 0x000fc400030f0eff */
[----:B------:R-:W-:Y:S01]  /*84b0*/  LEA R4, P6, R13, R3, 0x1 ;  /* 0x000000030d047211 */ /* 0x000fe200078c08ff */
[----:B------:R-:W-:Y:S01]  /*84c0*/  IMAD R17, R82, 0x2, R15 ;  /* 0x0000000252117824 */ /* 0x000fe200078e020f */
[----:B------:R-:W-:Y:S01]  /*84d0*/  ISETP.LT.AND P3, PT, R75, c[0x0][0x17c], !P0 ;  /* 0x00005f004b007a0c */ /* 0x000fe20004761270 */
[----:B------:R-:W-:Y:S01]  /*84e0*/  @P5 STG.E.U16 [R10.64], R31 ;  /* 0x0000001f0a005986 */ /* 0x000fe2000c101506 */
[----:B------:R-:W-:Y:S02]  /*84f0*/  LOP3.LUT R72, R2, 0xf2, R249, 0xfe, !PT ;  /* 0x000000f202487812 */ /* 0x000fe400078efef9 */
[----:B------:R-:W-:Y:S01]  /*8500*/  ISETP.LT.AND P1, PT, R74, c[0x0][0x17c], !P0 ;  /* 0x00005f004a007a0c */ /* 0x000fe20004721270 */
[----:B------:R0:W-:Y:S01]  /*8510*/  @P4 STG.E.U16 [R6.64], R5 ;  /* 0x0000000506004986 */ /* 0x0001e2000c101506 */
[----:B------:R-:W-:Y:S02]  /*8520*/  ISETP.LT.AND P2, PT, R72, c[0x0][0x17c], !P0 ;  /* 0x00005f0048007a0c */ /* 0x000fe40004741270 */
[----:B------:R-:W-:-:S02]  /*8530*/  PRMT R27, R27, 0x7632, R27 ;  /* 0x000076321b1b7816 */ /* 0x000fc4000000001b */
[-C--:B0-----:R-:W-:Y:S01]  /*8540*/  LEA.HI.X.SX32 R5, R13, R0.reuse, 0x1, P6 ;  /* 0x000000000d057211 */ /* 0x081fe200030f0eff */
[C---:B------:R-:W-:Y:S01]  /*8550*/  IMAD R13, R82.reuse, 0x2, R17 ;  /* 0x00000002520d7824 */ /* 0x040fe200078e0211 */
[-C--:B------:R-:W-:Y:S02]  /*8560*/  LEA R10, P6, R15, R3.reuse, 0x1 ;  /* 0x000000030f0a7211 */ /* 0x080fe400078c08ff */
[----:B------:R-:W-:Y:S01]  /*8570*/  PRMT R7, R19, 0x7632, R7 ;  /* 0x0000763213077816 */ /* 0x000fe20000000007 */
[C---:B------:R-:W-:Y:S01]  /*8580*/  IMAD R19, R82.reuse, 0x2, R13 ;  /* 0x0000000252137824 */ /* 0x040fe200078e020d */
[----:B------:R-:W-:Y:S01]  /*8590*/  LEA.HI.X.SX32 R11, R15, R0, 0x1, P6 ;  /* 0x000000000f0b7211 */ /* 0x000fe200030f0eff */
[----:B------:R0:W-:Y:S01]  /*85a0*/  @P3 STG.E.U16 [R8.64], R27 ;  /* 0x0000001b08003986 */ /* 0x0001e2000c101506 */
[----:B------:R-:W-:Y:S01]  /*85b0*/  PRMT R43, R43, 0x7632, R43 ;  /* 0x000076322b2b7816 */ /* 0x000fe2000000002b */
[C---:B------:R-:W-:Y:S02]  /*85c0*/  IMAD R15, R82.reuse, 0x2, R19 ;  /* 0x00000002520f7824 */ /* 0x040fe400078e0213 */
[----:B------:R1:W-:Y:S01]  /*85d0*/  @P1 STG.E.U16 [R4.64], R7 ;  /* 0x0000000704001986 */ /* 0x0003e2000c101506 */
[----:B------:R-:W-:Y:S01]  /*85e0*/  LEA R6, P1, R17, R3, 0x1 ;  /* 0x0000000311067211 */ /* 0x000fe200078208ff */
[----:B------:R-:W-:-:S02]  /*85f0*/  IMAD R21, R82, 0x2, R15 ;  /* 0x0000000252157824 */ /* 0x000fc400078e020f */
[----:B------:R2:W-:Y:S02]  /*8600*/  @P2 STG.E.U16 [R10.64], R43 ;  /* 0x0000002b0a002986 */ /* 0x0005e4000c101506 */
[----:B------:R-:W-:Y:S01]  /*8610*/  IMAD R82, R82, 0x2, R21 ;  /* 0x0000000252527824 */ /* 0x000fe200078e0215 */
[-C--:B0-----:R-:W-:Y:S02]  /*8620*/  LEA R8, P2, R13, R3.reuse, 0x1 ;  /* 0x000000030d087211 */ /* 0x081fe400078408ff */
[----:B-1----:R-:W-:Y:S02]  /*8630*/  LEA.HI.X.SX32 R7, R17, R0, 0x1, P1 ;  /* 0x0000000011077211 */ /* 0x002fe400008f0eff */
[----:B------:R-:W-:Y:S02]  /*8640*/  LEA R12, P1, R19, R3, 0x1 ;  /* 0x00000003130c7211 */ /* 0x000fe400078208ff */
[C-C-:B------:R-:W-:Y:S02]  /*8650*/  LOP3.LUT R70, R2.reuse, 0xf4, R249.reuse, 0xfe, !PT ;  /* 0x000000f402467812 */ /* 0x140fe400078efef9 */
[----:B------:R-:W-:-:S02]  /*8660*/  LOP3.LUT R69, R2, 0xf6, R249, 0xfe, !PT ;  /* 0x000000f602457812 */ /* 0x000fc400078efef9 */
[-C--:B------:R-:W-:Y:S02]  /*8670*/  LEA.HI.X.SX32 R9, R13, R0.reuse, 0x1, P2 ;  /* 0x000000000d097211 */ /* 0x080fe400010f0eff */
[C-C-:B------:R-:W-:Y:S02]  /*8680*/  LOP3.LUT R71, R2.reuse, 0xf8, R249.reuse, 0xfe, !PT ;  /* 0x000000f802477812 */ /* 0x140fe400078efef9 */
[----:B------:R-:W-:Y:S02]  /*8690*/  LEA.HI.X.SX32 R13, R19, R0, 0x1, P1 ;  /* 0x00000000130d7211 */ /* 0x000fe400008f0eff */
[--C-:B------:R-:W-:Y:S02]  /*86a0*/  LOP3.LUT R68, R2, 0xfa, R249.reuse, 0xfe, !PT ;  /* 0x000000fa02447812 */ /* 0x100fe400078efef9 */
[----:B------:R-:W-:Y:S02]  /*86b0*/  LEA R16, P1, R82, R3, 0x1 ;  /* 0x0000000352107211 */ /* 0x000fe400078208ff */
[----:B------:R-:W-:-:S02]  /*86c0*/  LOP3.LUT R94, R2, 0xfc, R249, 0xfe, !PT ;  /* 0x000000fc025e7812 */ /* 0x000fc400078efef9 */
[----:B------:R-:W-:Y:S02]  /*86d0*/  ISETP.LT.AND P5, PT, R70, c[0x0][0x17c], !P0 ;  /* 0x00005f0046007a0c */ /* 0x000fe400047a1270 */
[----:B------:R-:W-:Y:S02]  /*86e0*/  LOP3.LUT R2, R2, 0xfe, R249, 0xfe, !PT ;  /* 0x000000fe02027812 */ /* 0x000fe400078efef9 */
[----:B------:R-:W-:Y:S02]  /*86f0*/  ISETP.LT.AND P4, PT, R69, c[0x0][0x17c], !P0 ;  /* 0x00005f0045007a0c */ /* 0x000fe40004781270 */
[----:B------:R-:W-:Y:S02]  /*8700*/  ISETP.LT.AND P3, PT, R71, c[0x0][0x17c], !P0 ;  /* 0x00005f0047007a0c */ /* 0x000fe40004761270 */
[----:B------:R-:W-:Y:S02]  /*8710*/  LEA R14, P6, R15, R3, 0x1 ;  /* 0x000000030f0e7211 */ /* 0x000fe400078c08ff */
[----:B------:R-:W-:-:S02]  /*8720*/  ISETP.LT.AND P2, PT, R68, c[0x0][0x17c], !P0 ;  /* 0x00005f0044007a0c */ /* 0x000fc40004741270 */
[-C--:B------:R-:W-:Y:S02]  /*8730*/  LEA.HI.X.SX32 R17, R82, R0.reuse, 0x1, P1 ;  /* 0x0000000052117211 */ /* 0x080fe400008f0eff */
[----:B------:R-:W-:Y:S02]  /*8740*/  ISETP.LT.AND P1, PT, R94, c[0x0][0x17c], !P0 ;  /* 0x00005f005e007a0c */ /* 0x000fe40004721270 */
[----:B------:R-:W-:Y:S02]  /*8750*/  ISETP.LT.AND P0, PT, R2, c[0x0][0x17c], !P0 ;  /* 0x00005f0002007a0c */ /* 0x000fe40004701270 */
[----:B------:R-:W-:Y:S02]  /*8760*/  LEA.HI.X.SX32 R15, R15, R0, 0x1, P6 ;  /* 0x000000000f0f7211 */ /* 0x000fe400030f0eff */
[----:B------:R-:W-:Y:S02]  /*8770*/  LEA R4, P6, R21, R3, 0x1 ;  /* 0x0000000315047211 */ /* 0x000fe400078c08ff */
[----:B------:R-:W-:-:S02]  /*8780*/  PRMT R3, R59, 0x7632, R3 ;  /* 0x000076323b037816 */ /* 0x000fc40000000003 */
[----:B------:R-:W-:Y:S02]  /*8790*/  PRMT R55, R55, 0x7632, R55 ;  /* 0x0000763237377816 */ /* 0x000fe40000000037 */
[----:B------:R-:W-:Y:S02]  /*87a0*/  PRMT R47, R47, 0x7632, R47 ;  /* 0x000076322f2f7816 */ /* 0x000fe4000000002f */
[----:B------:R-:W-:Y:S01]  /*87b0*/  PRMT R51, R51, 0x7632, R51 ;  /* 0x0000763233337816 */ /* 0x000fe20000000033 */
[----:B------:R2:W-:Y:S01]  /*87c0*/  @P5 STG.E.U16 [R6.64], R3 ;  /* 0x0000000306005986 */ /* 0x0005e2000c101506 */
[----:B------:R-:W-:Y:S02]  /*87d0*/  LEA.HI.X.SX32 R5, R21, R0, 0x1, P6 ;  /* 0x0000000015057211 */ /* 0x000fe400030f0eff */
[----:B------:R-:W-:Y:S01]  /*87e0*/  PRMT R2, R63, 0x7632, R2 ;  /* 0x000076323f027816 */ /* 0x000fe20000000002 */
[----:B------:R2:W-:Y:S04]  /*87f0*/  @P4 STG.E.U16 [R8.64], R55 ;  /* 0x0000003708004986 */ /* 0x0005e8000c101506 */
[----:B------:R2:W-:Y:S04]  /*8800*/  @P3 STG.E.U16 [R12.64], R47 ;  /* 0x0000002f0c003986 */ /* 0x0005e8000c101506 */
[----:B------:R2:W-:Y:S04]  /*8810*/  @P2 STG.E.U16 [R14.64], R51 ;  /* 0x000000330e002986 */ /* 0x0005e8000c101506 */
[----:B------:R2:W-:Y:S01]  /*8820*/  @P1 STG.E.U16 [R4.64], R2 ;  /* 0x0000000204001986 */ /* 0x0005e2000c101506 */
[----:B------:R-:W-:Y:S05]  /*8830*/  @!P0 EXIT ;  /* 0x000000000000894d */ /* 0x000fea0003800000 */
[----:B--2---:R-:W-:-:S05]  /*8840*/  PRMT R8, R67, 0x7632, R8 ;  /* 0x0000763243087816 */ /* 0x004fca0000000008 */
[----:B------:R-:W-:Y:S01]  /*8850*/  STG.E.U16 [R16.64], R8 ;  /* 0x0000000810007986 */ /* 0x000fe2000c101506 */
[----:B------:R-:W-:Y:S05]  /*8860*/  EXIT ;  /* 0x000000000000794d */ /* 0x000fea0003800000 */
.L_x_4:
[----:B------:R-:W-:-:S00]  /*8870*/  BRA `(.L_x_4) ;  /* 0xfffffff000007947 */ /* 0x000fc0000383ffff */
[----:B------:R-:W-:-:S00]  /*8880*/  NOP ;  /* 0x0000000000007918 */ /* 0x000fc00000000000 */
[----:B------:R-:W-:-:S00]  /*8890*/  NOP ;  /* 0x0000000000007918 */ /* 0x000fc00000000000 */
[----:B------:R-:W-:-:S00]  /*88a0*/  NOP ;  /* 0x0000000000007918 */ /* 0x000fc00000000000 */
[----:B------:R-:W-:-:S00]  /*88b0*/  NOP ;  /* 0x0000000000007918 */ /* 0x000fc00000000000 */
[----:B------:R-:W-:-:S00]  /*88c0*/  NOP ;  /* 0x0000000000007918 */ /* 0x000fc00000000000 */
[----:B------:R-:W-:-:S00]  /*88d0*/  NOP ;  /* 0x0000000000007918 */ /* 0x000fc00000000000 */
[----:B------:R-:W-:-:S00]  /*88e0*/  NOP ;  /* 0x0000000000007918 */ /* 0x000fc00000000000 */
[----:B------:R-:W-:-:S00]  /*88f0*/  NOP ;  /* 0x0000000000007918 */ /* 0x000fc00000000000 */
.L_x_5:


//--------------------- .nv.shared.matmul_kernel  --------------------------
	.section	.nv.shared.matmul_kernel,"aw",@nobits
	.sectionflags	@""
	.align	16
